//
// Generated by NVIDIA NVVM Compiler
//
// Compiler Build ID: CL-36424714
// Cuda compilation tools, release 13.0, V13.0.88
// Based on NVVM 20.0.0
//

.version 9.0
.target sm_100
.address_size 64

	// .globl	_Z15matrixAddKernelPfS_S_i

.visible .entry _Z15matrixAddKernelPfS_S_i(
	.param .u64 .ptr .align 1 _Z15matrixAddKernelPfS_S_i_param_0,
	.param .u64 .ptr .align 1 _Z15matrixAddKernelPfS_S_i_param_1,
	.param .u64 .ptr .align 1 _Z15matrixAddKernelPfS_S_i_param_2,
	.param .u32 _Z15matrixAddKernelPfS_S_i_param_3
)
{
	.reg .pred 	%p<2>;
	.reg .b32 	%r<7>;
	.reg .b32 	%f<4>;
	.reg .b64 	%rd<11>;

	ld.param.u64 	%rd1, [_Z15matrixAddKernelPfS_S_i_param_0];
	ld.param.u64 	%rd2, [_Z15matrixAddKernelPfS_S_i_param_1];
	ld.param.u64 	%rd3, [_Z15matrixAddKernelPfS_S_i_param_2];
	ld.param.u32 	%r2, [_Z15matrixAddKernelPfS_S_i_param_3];
	mul.lo.s32 	%r3, %r2, %r2;
	mov.u32 	%r4, %tid.x;
	mov.u32 	%r5, %ntid.x;
	mov.u32 	%r6, %ctaid.x;
	mad.lo.s32 	%r1, %r5, %r6, %r4;
	setp.ge.s32 	%p1, %r1, %r3;
	@%p1 bra 	$L__BB0_2;
	cvta.to.global.u64 	%rd4, %rd2;
	cvta.to.global.u64 	%rd5, %rd3;
	cvta.to.global.u64 	%rd6, %rd1;
	mul.wide.s32 	%rd7, %r1, 4;
	add.s64 	%rd8, %rd4, %rd7;
	ld.global.f32 	%f1, [%rd8];
	add.s64 	%rd9, %rd5, %rd7;
	ld.global.f32 	%f2, [%rd9];
	add.f32 	%f3, %f1, %f2;
	add.s64 	%rd10, %rd6, %rd7;
	st.global.f32 	[%rd10], %f3;
$L__BB0_2:
	ret;

}
	// .globl	_Z22matrixPerRowsAddKernelPfS_S_i
.visible .entry _Z22matrixPerRowsAddKernelPfS_S_i(
	.param .u64 .ptr .align 1 _Z22matrixPerRowsAddKernelPfS_S_i_param_0,
	.param .u64 .ptr .align 1 _Z22matrixPerRowsAddKernelPfS_S_i_param_1,
	.param .u64 .ptr .align 1 _Z22matrixPerRowsAddKernelPfS_S_i_param_2,
	.param .u32 _Z22matrixPerRowsAddKernelPfS_S_i_param_3
)
{
	.reg .pred 	%p<12>;
	.reg .b32 	%r<37>;
	.reg .b32 	%f<88>;
	.reg .b64 	%rd<26>;

	ld.param.u64 	%rd7, [_Z22matrixPerRowsAddKernelPfS_S_i_param_0];
	ld.param.u64 	%rd8, [_Z22matrixPerRowsAddKernelPfS_S_i_param_1];
	ld.param.u64 	%rd9, [_Z22matrixPerRowsAddKernelPfS_S_i_param_2];
	ld.param.u32 	%r23, [_Z22matrixPerRowsAddKernelPfS_S_i_param_3];
	cvta.to.global.u64 	%rd1, %rd7;
	cvta.to.global.u64 	%rd2, %rd9;
	cvta.to.global.u64 	%rd3, %rd8;
	mov.u32 	%r24, %tid.x;
	mov.u32 	%r25, %ntid.x;
	mov.u32 	%r26, %ctaid.x;
	mad.lo.s32 	%r1, %r25, %r26, %r24;
	setp.ge.s32 	%p1, %r1, %r23;
	setp.lt.s32 	%p2, %r23, 1;
	or.pred  	%p3, %p1, %p2;
	@%p3 bra 	$L__BB1_13;
	mul.lo.s32 	%r2, %r23, %r1;
	and.b32  	%r3, %r23, 15;
	setp.lt.u32 	%p4, %r23, 16;
	mov.b32 	%r33, 0;
	@%p4 bra 	$L__BB1_4;
	and.b32  	%r33, %r23, 2147483632;
	neg.s32 	%r31, %r33;
	add.s64 	%rd4, %rd3, 32;
	add.s64 	%rd5, %rd2, 32;
	add.s64 	%rd6, %rd1, 32;
	mov.u32 	%r30, %r2;
$L__BB1_3:
	.pragma "nounroll";
	mul.wide.s32 	%rd10, %r30, 4;
	add.s64 	%rd11, %rd4, %rd10;
	add.s64 	%rd12, %rd5, %rd10;
	add.s64 	%rd13, %rd6, %rd10;
	ld.global.f32 	%f1, [%rd11+-32];
	ld.global.f32 	%f2, [%rd12+-32];
	add.f32 	%f3, %f1, %f2;
	st.global.f32 	[%rd13+-32], %f3;
	ld.global.f32 	%f4, [%rd11+-28];
	ld.global.f32 	%f5, [%rd12+-28];
	add.f32 	%f6, %f4, %f5;
	st.global.f32 	[%rd13+-28], %f6;
	ld.global.f32 	%f7, [%rd11+-24];
	ld.global.f32 	%f8, [%rd12+-24];
	add.f32 	%f9, %f7, %f8;
	st.global.f32 	[%rd13+-24], %f9;
	ld.global.f32 	%f10, [%rd11+-20];
	ld.global.f32 	%f11, [%rd12+-20];
	add.f32 	%f12, %f10, %f11;
	st.global.f32 	[%rd13+-20], %f12;
	ld.global.f32 	%f13, [%rd11+-16];
	ld.global.f32 	%f14, [%rd12+-16];
	add.f32 	%f15, %f13, %f14;
	st.global.f32 	[%rd13+-16], %f15;
	ld.global.f32 	%f16, [%rd11+-12];
	ld.global.f32 	%f17, [%rd12+-12];
	add.f32 	%f18, %f16, %f17;
	st.global.f32 	[%rd13+-12], %f18;
	ld.global.f32 	%f19, [%rd11+-8];
	ld.global.f32 	%f20, [%rd12+-8];
	add.f32 	%f21, %f19, %f20;
	st.global.f32 	[%rd13+-8], %f21;
	ld.global.f32 	%f22, [%rd11+-4];
	ld.global.f32 	%f23, [%rd12+-4];
	add.f32 	%f24, %f22, %f23;
	st.global.f32 	[%rd13+-4], %f24;
	ld.global.f32 	%f25, [%rd11];
	ld.global.f32 	%f26, [%rd12];
	add.f32 	%f27, %f25, %f26;
	st.global.f32 	[%rd13], %f27;
	ld.global.f32 	%f28, [%rd11+4];
	ld.global.f32 	%f29, [%rd12+4];
	add.f32 	%f30, %f28, %f29;
	st.global.f32 	[%rd13+4], %f30;
	ld.global.f32 	%f31, [%rd11+8];
	ld.global.f32 	%f32, [%rd12+8];
	add.f32 	%f33, %f31, %f32;
	st.global.f32 	[%rd13+8], %f33;
	ld.global.f32 	%f34, [%rd11+12];
	ld.global.f32 	%f35, [%rd12+12];
	add.f32 	%f36, %f34, %f35;
	st.global.f32 	[%rd13+12], %f36;
	ld.global.f32 	%f37, [%rd11+16];
	ld.global.f32 	%f38, [%rd12+16];
	add.f32 	%f39, %f37, %f38;
	st.global.f32 	[%rd13+16], %f39;
	ld.global.f32 	%f40, [%rd11+20];
	ld.global.f32 	%f41, [%rd12+20];
	add.f32 	%f42, %f40, %f41;
	st.global.f32 	[%rd13+20], %f42;
	ld.global.f32 	%f43, [%rd11+24];
	ld.global.f32 	%f44, [%rd12+24];
	add.f32 	%f45, %f43, %f44;
	st.global.f32 	[%rd13+24], %f45;
	ld.global.f32 	%f46, [%rd11+28];
	ld.global.f32 	%f47, [%rd12+28];
	add.f32 	%f48, %f46, %f47;
	st.global.f32 	[%rd13+28], %f48;
	add.s32 	%r31, %r31, 16;
	add.s32 	%r30, %r30, 16;
	setp.ne.s32 	%p5, %r31, 0;
	@%p5 bra 	$L__BB1_3;
$L__BB1_4:
	setp.eq.s32 	%p6, %r3, 0;
	@%p6 bra 	$L__BB1_13;
	and.b32  	%r11, %r23, 7;
	setp.lt.u32 	%p7, %r3, 8;
	@%p7 bra 	$L__BB1_7;
	add.s32 	%r28, %r33, %r2;
	mul.wide.s32 	%rd14, %r28, 4;
	add.s64 	%rd15, %rd3, %rd14;
	ld.global.f32 	%f49, [%rd15];
	add.s64 	%rd16, %rd2, %rd14;
	ld.global.f32 	%f50, [%rd16];
	add.f32 	%f51, %f49, %f50;
	add.s64 	%rd17, %rd1, %rd14;
	st.global.f32 	[%rd17], %f51;
	ld.global.f32 	%f52, [%rd15+4];
	ld.global.f32 	%f53, [%rd16+4];
	add.f32 	%f54, %f52, %f53;
	st.global.f32 	[%rd17+4], %f54;
	ld.global.f32 	%f55, [%rd15+8];
	ld.global.f32 	%f56, [%rd16+8];
	add.f32 	%f57, %f55, %f56;
	st.global.f32 	[%rd17+8], %f57;
	ld.global.f32 	%f58, [%rd15+12];
	ld.global.f32 	%f59, [%rd16+12];
	add.f32 	%f60, %f58, %f59;
	st.global.f32 	[%rd17+12], %f60;
	ld.global.f32 	%f61, [%rd15+16];
	ld.global.f32 	%f62, [%rd16+16];
	add.f32 	%f63, %f61, %f62;
	st.global.f32 	[%rd17+16], %f63;
	ld.global.f32 	%f64, [%rd15+20];
	ld.global.f32 	%f65, [%rd16+20];
	add.f32 	%f66, %f64, %f65;
	st.global.f32 	[%rd17+20], %f66;
	ld.global.f32 	%f67, [%rd15+24];
	ld.global.f32 	%f68, [%rd16+24];
	add.f32 	%f69, %f67, %f68;
	st.global.f32 	[%rd17+24], %f69;
	ld.global.f32 	%f70, [%rd15+28];
	ld.global.f32 	%f71, [%rd16+28];
	add.f32 	%f72, %f70, %f71;
	st.global.f32 	[%rd17+28], %f72;
	add.s32 	%r33, %r33, 8;
$L__BB1_7:
	setp.eq.s32 	%p8, %r11, 0;
	@%p8 bra 	$L__BB1_13;
	and.b32  	%r14, %r23, 3;
	setp.lt.u32 	%p9, %r11, 4;
	@%p9 bra 	$L__BB1_10;
	add.s32 	%r29, %r33, %r2;
	mul.wide.s32 	%rd18, %r29, 4;
	add.s64 	%rd19, %rd3, %rd18;
	ld.global.f32 	%f73, [%rd19];
	add.s64 	%rd20, %rd2, %rd18;
	ld.global.f32 	%f74, [%rd20];
	add.f32 	%f75, %f73, %f74;
	add.s64 	%rd21, %rd1, %rd18;
	st.global.f32 	[%rd21], %f75;
	ld.global.f32 	%f76, [%rd19+4];
	ld.global.f32 	%f77, [%rd20+4];
	add.f32 	%f78, %f76, %f77;
	st.global.f32 	[%rd21+4], %f78;
	ld.global.f32 	%f79, [%rd19+8];
	ld.global.f32 	%f80, [%rd20+8];
	add.f32 	%f81, %f79, %f80;
	st.global.f32 	[%rd21+8], %f81;
	ld.global.f32 	%f82, [%rd19+12];
	ld.global.f32 	%f83, [%rd20+12];
	add.f32 	%f84, %f82, %f83;
	st.global.f32 	[%rd21+12], %f84;
	add.s32 	%r33, %r33, 4;
$L__BB1_10:
	setp.eq.s32 	%p10, %r14, 0;
	@%p10 bra 	$L__BB1_13;
	add.s32 	%r36, %r33, %r2;
	neg.s32 	%r35, %r14;
$L__BB1_12:
	.pragma "nounroll";
	mul.wide.s32 	%rd22, %r36, 4;
	add.s64 	%rd23, %rd1, %rd22;
	add.s64 	%rd24, %rd2, %rd22;
	add.s64 	%rd25, %rd3, %rd22;
	ld.global.f32 	%f85, [%rd25];
	ld.global.f32 	%f86, [%rd24];
	add.f32 	%f87, %f85, %f86;
	st.global.f32 	[%rd23], %f87;
	add.s32 	%r36, %r36, 1;
	add.s32 	%r35, %r35, 1;
	setp.ne.s32 	%p11, %r35, 0;
	@%p11 bra 	$L__BB1_12;
$L__BB1_13:
	ret;

}
	// .globl	_Z25matrixPerColumnsAddKernelPfS_S_i
.visible .entry _Z25matrixPerColumnsAddKernelPfS_S_i(
	.param .u64 .ptr .align 1 _Z25matrixPerColumnsAddKernelPfS_S_i_param_0,
	.param .u64 .ptr .align 1 _Z25matrixPerColumnsAddKernelPfS_S_i_param_1,
	.param .u64 .ptr .align 1 _Z25matrixPerColumnsAddKernelPfS_S_i_param_2,
	.param .u32 _Z25matrixPerColumnsAddKernelPfS_S_i_param_3
)
{
	.reg .pred 	%p<12>;
	.reg .b32 	%r<38>;
	.reg .b32 	%f<88>;
	.reg .b64 	%rd<101>;

	ld.param.u64 	%rd4, [_Z25matrixPerColumnsAddKernelPfS_S_i_param_0];
	ld.param.u64 	%rd5, [_Z25matrixPerColumnsAddKernelPfS_S_i_param_1];
	ld.param.u64 	%rd6, [_Z25matrixPerColumnsAddKernelPfS_S_i_param_2];
	ld.param.u32 	%r23, [_Z25matrixPerColumnsAddKernelPfS_S_i_param_3];
	cvta.to.global.u64 	%rd1, %rd4;
	cvta.to.global.u64 	%rd2, %rd6;
	cvta.to.global.u64 	%rd3, %rd5;
	mov.u32 	%r24, %tid.x;
	mov.u32 	%r25, %ntid.x;
	mov.u32 	%r26, %ctaid.x;
	mad.lo.s32 	%r1, %r25, %r26, %r24;
	setp.ge.s32 	%p1, %r1, %r23;
	setp.lt.s32 	%p2, %r23, 1;
	or.pred  	%p3, %p1, %p2;
	@%p3 bra 	$L__BB2_13;
	add.s32 	%r28, %r23, -1;
	and.b32  	%r2, %r23, 15;
	setp.lt.u32 	%p4, %r28, 15;
	mov.b32 	%r34, 0;
	@%p4 bra 	$L__BB2_4;
	and.b32  	%r34, %r23, 2147483632;
	neg.s32 	%r32, %r34;
	shl.b32 	%r5, %r23, 4;
	mul.wide.u32 	%rd11, %r23, 4;
	mov.u32 	%r31, %r1;
$L__BB2_3:
	.pragma "nounroll";
	mul.wide.s32 	%rd7, %r31, 4;
	add.s64 	%rd8, %rd3, %rd7;
	ld.global.f32 	%f1, [%rd8];
	add.s64 	%rd9, %rd2, %rd7;
	ld.global.f32 	%f2, [%rd9];
	add.f32 	%f3, %f1, %f2;
	add.s64 	%rd10, %rd1, %rd7;
	st.global.f32 	[%rd10], %f3;
	add.s64 	%rd12, %rd8, %rd11;
	ld.global.f32 	%f4, [%rd12];
	add.s64 	%rd13, %rd9, %rd11;
	ld.global.f32 	%f5, [%rd13];
	add.f32 	%f6, %f4, %f5;
	add.s64 	%rd14, %rd10, %rd11;
	st.global.f32 	[%rd14], %f6;
	add.s64 	%rd15, %rd12, %rd11;
	ld.global.f32 	%f7, [%rd15];
	add.s64 	%rd16, %rd13, %rd11;
	ld.global.f32 	%f8, [%rd16];
	add.f32 	%f9, %f7, %f8;
	add.s64 	%rd17, %rd14, %rd11;
	st.global.f32 	[%rd17], %f9;
	add.s64 	%rd18, %rd15, %rd11;
	ld.global.f32 	%f10, [%rd18];
	add.s64 	%rd19, %rd16, %rd11;
	ld.global.f32 	%f11, [%rd19];
	add.f32 	%f12, %f10, %f11;
	add.s64 	%rd20, %rd17, %rd11;
	st.global.f32 	[%rd20], %f12;
	add.s64 	%rd21, %rd18, %rd11;
	ld.global.f32 	%f13, [%rd21];
	add.s64 	%rd22, %rd19, %rd11;
	ld.global.f32 	%f14, [%rd22];
	add.f32 	%f15, %f13, %f14;
	add.s64 	%rd23, %rd20, %rd11;
	st.global.f32 	[%rd23], %f15;
	add.s64 	%rd24, %rd21, %rd11;
	ld.global.f32 	%f16, [%rd24];
	add.s64 	%rd25, %rd22, %rd11;
	ld.global.f32 	%f17, [%rd25];
	add.f32 	%f18, %f16, %f17;
	add.s64 	%rd26, %rd23, %rd11;
	st.global.f32 	[%rd26], %f18;
	add.s64 	%rd27, %rd24, %rd11;
	ld.global.f32 	%f19, [%rd27];
	add.s64 	%rd28, %rd25, %rd11;
	ld.global.f32 	%f20, [%rd28];
	add.f32 	%f21, %f19, %f20;
	add.s64 	%rd29, %rd26, %rd11;
	st.global.f32 	[%rd29], %f21;
	add.s64 	%rd30, %rd27, %rd11;
	ld.global.f32 	%f22, [%rd30];
	add.s64 	%rd31, %rd28, %rd11;
	ld.global.f32 	%f23, [%rd31];
	add.f32 	%f24, %f22, %f23;
	add.s64 	%rd32, %rd29, %rd11;
	st.global.f32 	[%rd32], %f24;
	add.s64 	%rd33, %rd30, %rd11;
	ld.global.f32 	%f25, [%rd33];
	add.s64 	%rd34, %rd31, %rd11;
	ld.global.f32 	%f26, [%rd34];
	add.f32 	%f27, %f25, %f26;
	add.s64 	%rd35, %rd32, %rd11;
	st.global.f32 	[%rd35], %f27;
	add.s64 	%rd36, %rd33, %rd11;
	ld.global.f32 	%f28, [%rd36];
	add.s64 	%rd37, %rd34, %rd11;
	ld.global.f32 	%f29, [%rd37];
	add.f32 	%f30, %f28, %f29;
	add.s64 	%rd38, %rd35, %rd11;
	st.global.f32 	[%rd38], %f30;
	add.s64 	%rd39, %rd36, %rd11;
	ld.global.f32 	%f31, [%rd39];
	add.s64 	%rd40, %rd37, %rd11;
	ld.global.f32 	%f32, [%rd40];
	add.f32 	%f33, %f31, %f32;
	add.s64 	%rd41, %rd38, %rd11;
	st.global.f32 	[%rd41], %f33;
	add.s64 	%rd42, %rd39, %rd11;
	ld.global.f32 	%f34, [%rd42];
	add.s64 	%rd43, %rd40, %rd11;
	ld.global.f32 	%f35, [%rd43];
	add.f32 	%f36, %f34, %f35;
	add.s64 	%rd44, %rd41, %rd11;
	st.global.f32 	[%rd44], %f36;
	add.s64 	%rd45, %rd42, %rd11;
	ld.global.f32 	%f37, [%rd45];
	add.s64 	%rd46, %rd43, %rd11;
	ld.global.f32 	%f38, [%rd46];
	add.f32 	%f39, %f37, %f38;
	add.s64 	%rd47, %rd44, %rd11;
	st.global.f32 	[%rd47], %f39;
	add.s64 	%rd48, %rd45, %rd11;
	ld.global.f32 	%f40, [%rd48];
	add.s64 	%rd49, %rd46, %rd11;
	ld.global.f32 	%f41, [%rd49];
	add.f32 	%f42, %f40, %f41;
	add.s64 	%rd50, %rd47, %rd11;
	st.global.f32 	[%rd50], %f42;
	add.s64 	%rd51, %rd48, %rd11;
	ld.global.f32 	%f43, [%rd51];
	add.s64 	%rd52, %rd49, %rd11;
	ld.global.f32 	%f44, [%rd52];
	add.f32 	%f45, %f43, %f44;
	add.s64 	%rd53, %rd50, %rd11;
	st.global.f32 	[%rd53], %f45;
	add.s64 	%rd54, %rd51, %rd11;
	ld.global.f32 	%f46, [%rd54];
	add.s64 	%rd55, %rd52, %rd11;
	ld.global.f32 	%f47, [%rd55];
	add.f32 	%f48, %f46, %f47;
	add.s64 	%rd56, %rd53, %rd11;
	st.global.f32 	[%rd56], %f48;
	add.s32 	%r32, %r32, 16;
	add.s32 	%r31, %r31, %r5;
	setp.ne.s32 	%p5, %r32, 0;
	@%p5 bra 	$L__BB2_3;
$L__BB2_4:
	setp.eq.s32 	%p6, %r2, 0;
	@%p6 bra 	$L__BB2_13;
	and.b32  	%r11, %r23, 7;
	setp.lt.u32 	%p7, %r2, 8;
	@%p7 bra 	$L__BB2_7;
	mad.lo.s32 	%r29, %r34, %r23, %r1;
	mul.wide.s32 	%rd57, %r29, 4;
	add.s64 	%rd58, %rd3, %rd57;
	ld.global.f32 	%f49, [%rd58];
	add.s64 	%rd59, %rd2, %rd57;
	ld.global.f32 	%f50, [%rd59];
	add.f32 	%f51, %f49, %f50;
	add.s64 	%rd60, %rd1, %rd57;
	st.global.f32 	[%rd60], %f51;
	mul.wide.u32 	%rd61, %r23, 4;
	add.s64 	%rd62, %rd58, %rd61;
	ld.global.f32 	%f52, [%rd62];
	add.s64 	%rd63, %rd59, %rd61;
	ld.global.f32 	%f53, [%rd63];
	add.f32 	%f54, %f52, %f53;
	add.s64 	%rd64, %rd60, %rd61;
	st.global.f32 	[%rd64], %f54;
	add.s64 	%rd65, %rd62, %rd61;
	ld.global.f32 	%f55, [%rd65];
	add.s64 	%rd66, %rd63, %rd61;
	ld.global.f32 	%f56, [%rd66];
	add.f32 	%f57, %f55, %f56;
	add.s64 	%rd67, %rd64, %rd61;
	st.global.f32 	[%rd67], %f57;
	add.s64 	%rd68, %rd65, %rd61;
	ld.global.f32 	%f58, [%rd68];
	add.s64 	%rd69, %rd66, %rd61;
	ld.global.f32 	%f59, [%rd69];
	add.f32 	%f60, %f58, %f59;
	add.s64 	%rd70, %rd67, %rd61;
	st.global.f32 	[%rd70], %f60;
	add.s64 	%rd71, %rd68, %rd61;
	ld.global.f32 	%f61, [%rd71];
	add.s64 	%rd72, %rd69, %rd61;
	ld.global.f32 	%f62, [%rd72];
	add.f32 	%f63, %f61, %f62;
	add.s64 	%rd73, %rd70, %rd61;
	st.global.f32 	[%rd73], %f63;
	add.s64 	%rd74, %rd71, %rd61;
	ld.global.f32 	%f64, [%rd74];
	add.s64 	%rd75, %rd72, %rd61;
	ld.global.f32 	%f65, [%rd75];
	add.f32 	%f66, %f64, %f65;
	add.s64 	%rd76, %rd73, %rd61;
	st.global.f32 	[%rd76], %f66;
	add.s64 	%rd77, %rd74, %rd61;
	ld.global.f32 	%f67, [%rd77];
	add.s64 	%rd78, %rd75, %rd61;
	ld.global.f32 	%f68, [%rd78];
	add.f32 	%f69, %f67, %f68;
	add.s64 	%rd79, %rd76, %rd61;
	st.global.f32 	[%rd79], %f69;
	add.s64 	%rd80, %rd77, %rd61;
	ld.global.f32 	%f70, [%rd80];
	add.s64 	%rd81, %rd78, %rd61;
	ld.global.f32 	%f71, [%rd81];
	add.f32 	%f72, %f70, %f71;
	add.s64 	%rd82, %rd79, %rd61;
	st.global.f32 	[%rd82], %f72;
	add.s32 	%r34, %r34, 8;
$L__BB2_7:
	setp.eq.s32 	%p8, %r11, 0;
	@%p8 bra 	$L__BB2_13;
	and.b32  	%r14, %r23, 3;
	setp.lt.u32 	%p9, %r11, 4;
	@%p9 bra 	$L__BB2_10;
	mad.lo.s32 	%r30, %r34, %r23, %r1;
	mul.wide.s32 	%rd83, %r30, 4;
	add.s64 	%rd84, %rd3, %rd83;
	ld.global.f32 	%f73, [%rd84];
	add.s64 	%rd85, %rd2, %rd83;
	ld.global.f32 	%f74, [%rd85];
	add.f32 	%f75, %f73, %f74;
	add.s64 	%rd86, %rd1, %rd83;
	st.global.f32 	[%rd86], %f75;
	mul.wide.u32 	%rd87, %r23, 4;
	add.s64 	%rd88, %rd84, %rd87;
	ld.global.f32 	%f76, [%rd88];
	add.s64 	%rd89, %rd85, %rd87;
	ld.global.f32 	%f77, [%rd89];
	add.f32 	%f78, %f76, %f77;
	add.s64 	%rd90, %rd86, %rd87;
	st.global.f32 	[%rd90], %f78;
	add.s64 	%rd91, %rd88, %rd87;
	ld.global.f32 	%f79, [%rd91];
	add.s64 	%rd92, %rd89, %rd87;
	ld.global.f32 	%f80, [%rd92];
	add.f32 	%f81, %f79, %f80;
	add.s64 	%rd93, %rd90, %rd87;
	st.global.f32 	[%rd93], %f81;
	add.s64 	%rd94, %rd91, %rd87;
	ld.global.f32 	%f82, [%rd94];
	add.s64 	%rd95, %rd92, %rd87;
	ld.global.f32 	%f83, [%rd95];
	add.f32 	%f84, %f82, %f83;
	add.s64 	%rd96, %rd93, %rd87;
	st.global.f32 	[%rd96], %f84;
	add.s32 	%r34, %r34, 4;
$L__BB2_10:
	setp.eq.s32 	%p10, %r14, 0;
	@%p10 bra 	$L__BB2_13;
	mad.lo.s32 	%r37, %r34, %r23, %r1;
	neg.s32 	%r36, %r14;
$L__BB2_12:
	.pragma "nounroll";
	mul.wide.s32 	%rd97, %r37, 4;
	add.s64 	%rd98, %rd1, %rd97;
	add.s64 	%rd99, %rd2, %rd97;
	add.s64 	%rd100, %rd3, %rd97;
	ld.global.f32 	%f85, [%rd100];
	ld.global.f32 	%f86, [%rd99];
	add.f32 	%f87, %f85, %f86;
	st.global.f32 	[%rd98], %f87;
	add.s32 	%r37, %r37, %r23;
	add.s32 	%r36, %r36, 1;
	setp.ne.s32 	%p11, %r36, 0;
	@%p11 bra 	$L__BB2_12;
$L__BB2_13:
	ret;

}


// ===== COMPILED SASS (sm_100) =====

	.target	sm_100

	.elftype	@"ET_EXEC"


//--------------------- .note.nv.tkinfo           --------------------------
	.section	.note.nv.tkinfo,"",@"SHT_NOTE"
	.sectionflags	@"SHF_NOTE_NV_TKINFO"
	.tkinfo
        /*0018*/ 	.word	0x00000002
        /*0030*/ 	.string	""
        /*0030*/ 	.string	"ptxas"
        /*0030*/ 	.string	"Cuda compilation tools, release 13.0, V13.0.88"
        /*0030*/ 	.string	"Build cuda_13.0.r13.0/compiler.36424714_0"
        /*0030*/ 	.string	"-arch sm_100 -m 64 "



//--------------------- .note.nv.cuinfo           --------------------------
	.section	.note.nv.cuinfo,"",@"SHT_NOTE"
	.sectionflags	@"SHF_NOTE_NV_CUINFO"
        /*0018*/ 	.short	0x0002
        /*001a*/ 	.short	0x0064
        /*001c*/ 	.short	0x0082
	.zero		2


//--------------------- .nv.info                  --------------------------
	.section	.nv.info,"",@"SHT_CUDA_INFO"
	.align	4


	//----- nvinfo : EIATTR_REGCOUNT
	.align		4
        /*0000*/ 	.byte	0x04, 0x2f
        /*0002*/ 	.short	(.L_1 - .L_0)
	.align		4
.L_0:
        /*0004*/ 	.word	index@(_Z15matrixAddKernelPfS_S_i)
        /*0008*/ 	.word	0x0000000c


	//----- nvinfo : EIATTR_FRAME_SIZE
	.align		4
.L_1:
        /*000c*/ 	.byte	0x04, 0x11
        /*000e*/ 	.short	(.L_3 - .L_2)
	.align		4
.L_2:
        /*0010*/ 	.word	index@(_Z15matrixAddKernelPfS_S_i)
        /*0014*/ 	.word	0x00000000


	//----- nvinfo : EIATTR_REGCOUNT
	.align		4
.L_3:
        /*0018*/ 	.byte	0x04, 0x2f
        /*001a*/ 	.short	(.L_5 - .L_4)
	.align		4
.L_4:
        /*001c*/ 	.word	index@(_Z22matrixPerRowsAddKernelPfS_S_i)
        /*0020*/ 	.word	0x00000016


	//----- nvinfo : EIATTR_FRAME_SIZE
	.align		4
.L_5:
        /*0024*/ 	.byte	0x04, 0x11
        /*0026*/ 	.short	(.L_7 - .L_6)
	.align		4
.L_6:
        /*0028*/ 	.word	index@(_Z22matrixPerRowsAddKernelPfS_S_i)
        /*002c*/ 	.word	0x00000000


	//----- nvinfo : EIATTR_REGCOUNT
	.align		4
.L_7:
        /*0030*/ 	.byte	0x04, 0x2f
        /*0032*/ 	.short	(.L_9 - .L_8)
	.align		4
.L_8:
        /*0034*/ 	.word	index@(_Z25matrixPerColumnsAddKernelPfS_S_i)
        /*0038*/ 	.word	0x0000001c


	//----- nvinfo : EIATTR_FRAME_SIZE
	.align		4
.L_9:
        /*003c*/ 	.byte	0x04, 0x11
        /*003e*/ 	.short	(.L_11 - .L_10)
	.align		4
.L_10:
        /*0040*/ 	.word	index@(_Z25matrixPerColumnsAddKernelPfS_S_i)
        /*0044*/ 	.word	0x00000000


	//----- nvinfo : EIATTR_MIN_STACK_SIZE
	.align		4
.L_11:
        /*0048*/ 	.byte	0x04, 0x12
        /*004a*/ 	.short	(.L_13 - .L_12)
	.align		4
.L_12:
        /*004c*/ 	.word	index@(_Z25matrixPerColumnsAddKernelPfS_S_i)
        /*0050*/ 	.word	0x00000000


	//----- nvinfo : EIATTR_MIN_STACK_SIZE
	.align		4
.L_13:
        /*0054*/ 	.byte	0x04, 0x12
        /*0056*/ 	.short	(.L_15 - .L_14)
	.align		4
.L_14:
        /*0058*/ 	.word	index@(_Z22matrixPerRowsAddKernelPfS_S_i)
        /*005c*/ 	.word	0x00000000


	//----- nvinfo : EIATTR_MIN_STACK_SIZE
	.align		4
.L_15:
        /*0060*/ 	.byte	0x04, 0x12
        /*0062*/ 	.short	(.L_17 - .L_16)
	.align		4
.L_16:
        /*0064*/ 	.word	index@(_Z15matrixAddKernelPfS_S_i)
        /*0068*/ 	.word	0x00000000
.L_17:


//--------------------- .nv.compat                --------------------------
	.section	.nv.compat,"",@"SHT_CUDA_COMPAT_INFO"
	.align	4
        /*0000*/ 	.byte	0x02, 0x09, 0x00, 0x00, 0x02, 0x02, 0x01, 0x00, 0x02, 0x05, 0x05, 0x00, 0x03, 0x07, 0x01, 0x01
        /*0010*/ 	.byte	0x02, 0x03, 0x00, 0x00, 0x02, 0x06, 0x01, 0x00, 0x04, 0x0b, 0x08, 0x00, 0x09, 0x00, 0x00, 0x00
        /*0020*/ 	.byte	0x00, 0x00, 0x00, 0x00


//--------------------- .nv.info._Z25matrixPerColumnsAddKernelPfS_S_i --------------------------
	.section	.nv.info._Z25matrixPerColumnsAddKernelPfS_S_i,"",@"SHT_CUDA_INFO"
	.sectionflags	@""
	.align	4


	//----- nvinfo : EIATTR_CUDA_API_VERSION
	.align		4
        /*0000*/ 	.byte	0x04, 0x37
        /*0002*/ 	.short	(.L_19 - .L_18)
.L_18:
        /*0004*/ 	.word	0x00000082


	//----- nvinfo : EIATTR_KPARAM_INFO
	.align		4
.L_19:
        /*0008*/ 	.byte	0x04, 0x17
        /*000a*/ 	.short	(.L_21 - .L_20)
.L_20:
        /*000c*/ 	.word	0x00000000
        /*0010*/ 	.short	0x0003
        /*0012*/ 	.short	0x0018
        /*0014*/ 	.byte	0x00, 0xf0, 0x11, 0x00


	//----- nvinfo : EIATTR_KPARAM_INFO
	.align		4
.L_21:
        /*0018*/ 	.byte	0x04, 0x17
        /*001a*/ 	.short	(.L_23 - .L_22)
.L_22:
        /*001c*/ 	.word	0x00000000
        /*0020*/ 	.short	0x0002
        /*0022*/ 	.short	0x0010
        /*0024*/ 	.byte	0x00, 0xf5, 0x21, 0x00


	//----- nvinfo : EIATTR_KPARAM_INFO
	.align		4
.L_23:
        /*0028*/ 	.byte	0x04, 0x17
        /*002a*/ 	.short	(.L_25 - .L_24)
.L_24:
        /*002c*/ 	.word	0x00000000
        /*0030*/ 	.short	0x0001
        /*0032*/ 	.short	0x0008
        /*0034*/ 	.byte	0x00, 0xf5, 0x21, 0x00


	//----- nvinfo : EIATTR_KPARAM_INFO
	.align		4
.L_25:
        /*0038*/ 	.byte	0x04, 0x17
        /*003a*/ 	.short	(.L_27 - .L_26)
.L_26:
        /*003c*/ 	.word	0x00000000
        /*0040*/ 	.short	0x0000
        /*0042*/ 	.short	0x0000
        /*0044*/ 	.byte	0x00, 0xf5, 0x21, 0x00


	//----- nvinfo : EIATTR_SPARSE_MMA_MASK
	.align		4
.L_27:
        /*0048*/ 	.byte	0x03, 0x50
        /*004a*/ 	.short	0x0000


	//----- nvinfo : EIATTR_MAXREG_COUNT
	.align		4
        /*004c*/ 	.byte	0x03, 0x1b
        /*004e*/ 	.short	0x00ff


	//----- nvinfo : EIATTR_MERCURY_ISA_VERSION
	.align		4
        /*0050*/ 	.byte	0x03, 0x5f
        /*0052*/ 	.short	0x0101


	//----- nvinfo : EIATTR_VRC_CTA_INIT_COUNT
	.align		4
        /*0054*/ 	.byte	0x02, 0x4a
	.zero		1
	.zero		1


	//----- nvinfo : EIATTR_EXIT_INSTR_OFFSETS
	.align		4
        /*0058*/ 	.byte	0x04, 0x1c
        /*005a*/ 	.short	(.L_29 - .L_28)


	//   ....[0]....
.L_28:
        /*005c*/ 	.word	0x00000080


	//   ....[1]....
        /*0060*/ 	.word	0x000008a0


	//   ....[2]....
        /*0064*/ 	.word	0x00000cc0


	//   ....[3]....
        /*0068*/ 	.word	0x00000f20


	//   ....[4]....
        /*006c*/ 	.word	0x00001030


	//----- nvinfo : EIATTR_CBANK_PARAM_SIZE
	.align		4
.L_29:
        /*0070*/ 	.byte	0x03, 0x19
        /*0072*/ 	.short	0x001c


	//----- nvinfo : EIATTR_PARAM_CBANK
	.align		4
        /*0074*/ 	.byte	0x04, 0x0a
        /*0076*/ 	.short	(.L_31 - .L_30)
	.align		4
.L_30:
        /*0078*/ 	.word	index@(.nv.constant0._Z25matrixPerColumnsAddKernelPfS_S_i)
        /*007c*/ 	.short	0x0380
        /*007e*/ 	.short	0x001c


	//----- nvinfo : EIATTR_SW_WAR
	.align		4
.L_31:
        /*0080*/ 	.byte	0x04, 0x36
        /*0082*/ 	.short	(.L_33 - .L_32)
.L_32:
        /*0084*/ 	.word	0x00000008
.L_33:


//--------------------- .nv.info._Z22matrixPerRowsAddKernelPfS_S_i --------------------------
	.section	.nv.info._Z22matrixPerRowsAddKernelPfS_S_i,"",@"SHT_CUDA_INFO"
	.sectionflags	@""
	.align	4


	//----- nvinfo : EIATTR_CUDA_API_VERSION
	.align		4
        /*0000*/ 	.byte	0x04, 0x37
        /*0002*/ 	.short	(.L_35 - .L_34)
.L_34:
        /*0004*/ 	.word	0x00000082


	//----- nvinfo : EIATTR_KPARAM_INFO
	.align		4
.L_35:
        /*0008*/ 	.byte	0x04, 0x17
        /*000a*/ 	.short	(.L_37 - .L_36)
.L_36:
        /*000c*/ 	.word	0x00000000
        /*0010*/ 	.short	0x0003
        /*0012*/ 	.short	0x0018
        /*0014*/ 	.byte	0x00, 0xf0, 0x11, 0x00


	//----- nvinfo : EIATTR_KPARAM_INFO
	.align		4
.L_37:
        /*0018*/ 	.byte	0x04, 0x17
        /*001a*/ 	.short	(.L_39 - .L_38)
.L_38:
        /*001c*/ 	.word	0x00000000
        /*0020*/ 	.short	0x0002
        /*0022*/ 	.short	0x0010
        /*0024*/ 	.byte	0x00, 0xf5, 0x21, 0x00


	//----- nvinfo : EIATTR_KPARAM_INFO
	.align		4
.L_39:
        /*0028*/ 	.byte	0x04, 0x17
        /*002a*/ 	.short	(.L_41 - .L_40)
.L_40:
        /*002c*/ 	.word	0x00000000
        /*0030*/ 	.short	0x0001
        /*0032*/ 	.short	0x0008
        /*0034*/ 	.byte	0x00, 0xf5, 0x21, 0x00


	//----- nvinfo : EIATTR_KPARAM_INFO
	.align		4
.L_41:
        /*0038*/ 	.byte	0x04, 0x17
        /*003a*/ 	.short	(.L_43 - .L_42)
.L_42:
        /*003c*/ 	.word	0x00000000
        /*0040*/ 	.short	0x0000
        /*0042*/ 	.short	0x0000
        /*0044*/ 	.byte	0x00, 0xf5, 0x21, 0x00


	//----- nvinfo : EIATTR_SPARSE_MMA_MASK
	.align		4
.L_43:
        /*0048*/ 	.byte	0x03, 0x50
        /*004a*/ 	.short	0x0000


	//----- nvinfo : EIATTR_MAXREG_COUNT
	.align		4
        /*004c*/ 	.byte	0x03, 0x1b
        /*004e*/ 	.short	0x00ff


	//----- nvinfo : EIATTR_MERCURY_ISA_VERSION
	.align		4
        /*0050*/ 	.byte	0x03, 0x5f
        /*0052*/ 	.short	0x0101


	//----- nvinfo : EIATTR_VRC_CTA_INIT_COUNT
	.align		4
        /*0054*/ 	.byte	0x02, 0x4a
	.zero		1
	.zero		1


	//----- nvinfo : EIATTR_EXIT_INSTR_OFFSETS
	.align		4
        /*0058*/ 	.byte	0x04, 0x1c
        /*005a*/ 	.short	(.L_45 - .L_44)


	//   ....[0]....
.L_44:
        /*005c*/ 	.word	0x00000080


	//   ....[1]....
        /*0060*/ 	.word	0x00000680


	//   ....[2]....
        /*0064*/ 	.word	0x00000950


	//   ....[3]....
        /*0068*/ 	.word	0x00000b20


	//   ....[4]....
        /*006c*/ 	.word	0x00000c30


	//----- nvinfo : EIATTR_CBANK_PARAM_SIZE
	.align		4
.L_45:
        /*0070*/ 	.byte	0x03, 0x19
        /*0072*/ 	.short	0x001c


	//----- nvinfo : EIATTR_PARAM_CBANK
	.align		4
        /*0074*/ 	.byte	0x04, 0x0a
        /*0076*/ 	.short	(.L_47 - .L_46)
	.align		4
.L_46:
        /*0078*/ 	.word	index@(.nv.constant0._Z22matrixPerRowsAddKernelPfS_S_i)
        /*007c*/ 	.short	0x0380
        /*007e*/ 	.short	0x001c


	//----- nvinfo : EIATTR_SW_WAR
	.align		4
.L_47:
        /*0080*/ 	.byte	0x04, 0x36
        /*0082*/ 	.short	(.L_49 - .L_48)
.L_48:
        /*0084*/ 	.word	0x00000008
.L_49:


//--------------------- .nv.info._Z15matrixAddKernelPfS_S_i --------------------------
	.section	.nv.info._Z15matrixAddKernelPfS_S_i,"",@"SHT_CUDA_INFO"
	.sectionflags	@""
	.align	4


	//----- nvinfo : EIATTR_CUDA_API_VERSION
	.align		4
        /*0000*/ 	.byte	0x04, 0x37
        /*0002*/ 	.short	(.L_51 - .L_50)
.L_50:
        /*0004*/ 	.word	0x00000082


	//----- nvinfo : EIATTR_KPARAM_INFO
	.align		4
.L_51:
        /*0008*/ 	.byte	0x04, 0x17
        /*000a*/ 	.short	(.L_53 - .L_52)
.L_52:
        /*000c*/ 	.word	0x00000000
        /*0010*/ 	.short	0x0003
        /*0012*/ 	.short	0x0018
        /*0014*/ 	.byte	0x00, 0xf0, 0x11, 0x00


	//----- nvinfo : EIATTR_KPARAM_INFO
	.align		4
.L_53:
        /*0018*/ 	.byte	0x04, 0x17
        /*001a*/ 	.short	(.L_55 - .L_54)
.L_54:
        /*001c*/ 	.word	0x00000000
        /*0020*/ 	.short	0x0002
        /*0022*/ 	.short	0x0010
        /*0024*/ 	.byte	0x00, 0xf5, 0x21, 0x00


	//----- nvinfo : EIATTR_KPARAM_INFO
	.align		4
.L_55:
        /*0028*/ 	.byte	0x04, 0x17
        /*002a*/ 	.short	(.L_57 - .L_56)
.L_56:
        /*002c*/ 	.word	0x00000000
        /*0030*/ 	.short	0x0001
        /*0032*/ 	.short	0x0008
        /*0034*/ 	.byte	0x00, 0xf5, 0x21, 0x00


	//----- nvinfo : EIATTR_KPARAM_INFO
	.align		4
.L_57:
        /*0038*/ 	.byte	0x04, 0x17
        /*003a*/ 	.short	(.L_59 - .L_58)
.L_58:
        /*003c*/ 	.word	0x00000000
        /*0040*/ 	.short	0x0000
        /*0042*/ 	.short	0x0000
        /*0044*/ 	.byte	0x00, 0xf5, 0x21, 0x00


	//----- nvinfo : EIATTR_SPARSE_MMA_MASK
	.align		4
.L_59:
        /*0048*/ 	.byte	0x03, 0x50
        /*004a*/ 	.short	0x0000


	//----- nvinfo : EIATTR_MAXREG_COUNT
	.align		4
        /*004c*/ 	.byte	0x03, 0x1b
        /*004e*/ 	.short	0x00ff


	//----- nvinfo : EIATTR_MERCURY_ISA_VERSION
	.align		4
        /*0050*/ 	.byte	0x03, 0x5f
        /*0052*/ 	.short	0x0101


	//----- nvinfo : EIATTR_VRC_CTA_INIT_COUNT
	.align		4
        /*0054*/ 	.byte	0x02, 0x4a
	.zero		1
	.zero		1


	//----- nvinfo : EIATTR_EXIT_INSTR_OFFSETS
	.align		4
        /*0058*/ 	.byte	0x04, 0x1c
        /*005a*/ 	.short	(.L_61 - .L_60)


	//   ....[0]....
.L_60:
        /*005c*/ 	.word	0x00000080


	//   ....[1]....
        /*0060*/ 	.word	0x00000140


	//----- nvinfo : EIATTR_CBANK_PARAM_SIZE
	.align		4
.L_61:
        /*0064*/ 	.byte	0x03, 0x19
        /*0066*/ 	.short	0x001c


	//----- nvinfo : EIATTR_PARAM_CBANK
	.align		4
        /*0068*/ 	.byte	0x04, 0x0a
        /*006a*/ 	.short	(.L_63 - .L_62)
	.align		4
.L_62:
        /*006c*/ 	.word	index@(.nv.constant0._Z15matrixAddKernelPfS_S_i)
        /*0070*/ 	.short	0x0380
        /*0072*/ 	.short	0x001c


	//----- nvinfo : EIATTR_SW_WAR
	.align		4
.L_63:
        /*0074*/ 	.byte	0x04, 0x36
        /*0076*/ 	.short	(.L_65 - .L_64)
.L_64:
        /*0078*/ 	.word	0x00000008
.L_65:


//--------------------- .nv.callgraph             --------------------------
	.section	.nv.callgraph,"",@"SHT_CUDA_CALLGRAPH"
	.align	4
	.sectionentsize	8
	.align		4
        /*0000*/ 	.word	0x00000000
	.align		4
        /*0004*/ 	.word	0xffffffff
	.align		4
        /*0008*/ 	.word	0x00000000
	.align		4
        /*000c*/ 	.word	0xfffffffe
	.align		4
        /*0010*/ 	.word	0x00000000
	.align		4
        /*0014*/ 	.word	0xfffffffd
	.align		4
        /*0018*/ 	.word	0x00000000
	.align		4
        /*001c*/ 	.word	0xfffffffc


//--------------------- .text._Z25matrixPerColumnsAddKernelPfS_S_i --------------------------
	.section	.text._Z25matrixPerColumnsAddKernelPfS_S_i,"ax",@progbits
	.align	128
        .global         _Z25matrixPerColumnsAddKernelPfS_S_i
        .type           _Z25matrixPerColumnsAddKernelPfS_S_i,@function
        .size           _Z25matrixPerColumnsAddKernelPfS_S_i,(.L_x_13 - _Z25matrixPerColumnsAddKernelPfS_S_i)
        .other          _Z25matrixPerColumnsAddKernelPfS_S_i,@"STO_CUDA_ENTRY STV_DEFAULT"
_Z25matrixPerColumnsAddKernelPfS_S_i:
.text._Z25matrixPerColumnsAddKernelPfS_S_i:
[----:B------:R-:W-:Y:S01]  /*0000*/  LDC R1, c[0x0][0x37c] ;  /* 0x0000df00ff017b82 */ /* 0x000fe20000000800 */
[----:B------:R-:W0:Y:S07]  /*0010*/  S2R R3, SR_TID.X ;  /* 0x0000000000037919 */ /* 0x000e2e0000002100 */
[----:B------:R-:W1:Y:S01]  /*0020*/  LDC R0, c[0x0][0x398] ;  /* 0x0000e600ff007b82 */ /* 0x000e620000000800 */
[----:B------:R-:W0:Y:S01]  /*0030*/  LDCU UR4, c[0x0][0x360] ;  /* 0x00006c00ff0477ac */ /* 0x000e220008000800 */
[----:B------:R-:W0:Y:S01]  /*0040*/  S2R R2, SR_CTAID.X ;  /* 0x0000000000027919 */ /* 0x000e220000002500 */
[----:B-1----:R-:W-:Y:S01]  /*0050*/  ISETP.GE.AND P0, PT, R0, 0x1, PT ;  /* 0x000000010000780c */ /* 0x002fe20003f06270 */
[----:B0-----:R-:W-:-:S05]  /*0060*/  IMAD R3, R2, UR4, R3 ;  /* 0x0000000402037c24 */ /* 0x001fca000f8e0203 */
[----:B------:R-:W-:-:S13]  /*0070*/  ISETP.GE.OR P0, PT, R3, R0, !P0 ;  /* 0x000000000300720c */ /* 0x000fda0004706670 */
[----:B------:R-:W-:Y:S05]  /*0080*/  @P0 EXIT ;  /* 0x000000000000094d */ /* 0x000fea0003800000 */
[C---:B------:R-:W-:Y:S01]  /*0090*/  IADD3 R2, PT, PT, R0.reuse, -0x1, RZ ;  /* 0xffffffff00027810 */ /* 0x040fe20007ffe0ff */
[----:B------:R-:W0:Y:S01]  /*00a0*/  LDCU.64 UR4, c[0x0][0x358] ;  /* 0x00006b00ff0477ac */ /* 0x000e220008000a00 */
[----:B------:R-:W-:Y:S02]  /*00b0*/  LOP3.LUT R20, R0, 0xf, RZ, 0xc0, !PT ;  /* 0x0000000f00147812 */ /* 0x000fe400078ec0ff */
[----:B------:R-:W-:Y:S01]  /*00c0*/  ISETP.GE.U32.AND P1, PT, R2, 0xf, PT ;  /* 0x0000000f0200780c */ /* 0x000fe20003f26070 */
[----:B------:R-:W-:Y:S01]  /*00d0*/  HFMA2 R2, -RZ, RZ, 0, 0 ;  /* 0x00000000ff027431 */ /* 0x000fe200000001ff */
[----:B------:R-:W-:-:S11]  /*00e0*/  ISETP.NE.AND P0, PT, R20, RZ, PT ;  /* 0x000000ff1400720c */ /* 0x000fd60003f05270 */
[----:B------:R-:W-:Y:S05]  /*00f0*/  @!P1 BRA `(.L_x_0) ;  /* 0x0000000400e89947 */ /* 0x000fea0003800000 */
[----:B------:R-:W-:Y:S02]  /*0100*/  LOP3.LUT R2, R0, 0x7ffffff0, RZ, 0xc0, !PT ;  /* 0x7ffffff000027812 */ /* 0x000fe400078ec0ff */
[----:B------:R-:W-:Y:S02]  /*0110*/  MOV R5, R3 ;  /* 0x0000000300057202 */ /* 0x000fe40000000f00 */
[----:B------:R-:W-:-:S07]  /*0120*/  IADD3 R4, PT, PT, -R2, RZ, RZ ;  /* 0x000000ff02047210 */ /* 0x000fce0007ffe1ff */
.L_x_1:
[----:B---3--:R-:W1:Y:S08]  /*0130*/  LDC.64 R14, c[0x0][0x388] ;  /* 0x0000e200ff0e7b82 */ /* 0x008e700000000a00 */
[----:B------:R-:W2:Y:S08]  /*0140*/  LDC.64 R16, c[0x0][0x390] ;  /* 0x0000e400ff107b82 */ /* 0x000eb00000000a00 */
[----:B------:R-:W3:Y:S01]  /*0150*/  LDC.64 R6, c[0x0][0x380] ;  /* 0x0000e000ff067b82 */ /* 0x000ee20000000a00 */
[----:B-1----:R-:W-:-:S05]  /*0160*/  IMAD.WIDE R14, R5, 0x4, R14 ;  /* 0x00000004050e7825 */ /* 0x002fca00078e020e */
[----:B0-----:R-:W4:Y:S01]  /*0170*/  LDG.E R8, desc[UR4][R14.64] ;  /* 0x000000040e087981 */ /* 0x001f22000c1e1900 */
[----:B--2---:R-:W-:-:S05]  /*0180*/  IMAD.WIDE R16, R5, 0x4, R16 ;  /* 0x0000000405107825 */ /* 0x004fca00078e0210 */
[----:B------:R-:W4:Y:S01]  /*0190*/  LDG.E R9, desc[UR4][R16.64] ;  /* 0x0000000410097981 */ /* 0x000f22000c1e1900 */
[----:B------:R-:W-:-:S04]  /*01a0*/  IMAD.WIDE.U32 R10, R0, 0x4, R14 ;  /* 0x00000004000a7825 */ /* 0x000fc800078e000e */
[----:B---3--:R-:W-:-:S04]  /*01b0*/  IMAD.WIDE R6, R5, 0x4, R6 ;  /* 0x0000000405067825 */ /* 0x008fc800078e0206 */
[----:B----4-:R-:W-:Y:S01]  /*01c0*/  FADD R21, R8, R9 ;  /* 0x0000000908157221 */ /* 0x010fe20000000000 */
[----:B------:R-:W-:-:S04]  /*01d0*/  IMAD.WIDE.U32 R8, R0, 0x4, R16 ;  /* 0x0000000400087825 */ /* 0x000fc800078e0010 */
[----:B------:R0:W-:Y:S04]  /*01e0*/  STG.E desc[UR4][R6.64], R21 ;  /* 0x0000001506007986 */ /* 0x0001e8000c101904 */
[----:B------:R-:W2:Y:S04]  /*01f0*/  LDG.E R18, desc[UR4][R10.64] ;  /* 0x000000040a127981 */ /* 0x000ea8000c1e1900 */
[----:B------:R-:W2:Y:S01]  /*0200*/  LDG.E R19, desc[UR4][R8.64] ;  /* 0x0000000408137981 */ /* 0x000ea2000c1e1900 */
[----:B------:R-:W-:-:S04]  /*0210*/  IMAD.WIDE.U32 R12, R0, 0x4, R6 ;  /* 0x00000004000c7825 */ /* 0x000fc800078e0006 */
[----:B------:R-:W-:-:S04]  /*0220*/  IMAD.WIDE.U32 R16, R0, 0x4, R10 ;  /* 0x0000000400107825 */ /* 0x000fc800078e000a */
[----:B------:R-:W-:-:S04]  /*0230*/  IMAD.WIDE.U32 R14, R0, 0x4, R8 ;  /* 0x00000004000e7825 */ /* 0x000fc800078e0008 */
[----:B--2---:R-:W-:-:S05]  /*0240*/  FADD R23, R18, R19 ;  /* 0x0000001312177221 */ /* 0x004fca0000000000 */
[----:B------:R1:W-:Y:S04]  /*0250*/  STG.E desc[UR4][R12.64], R23 ;  /* 0x000000170c007986 */ /* 0x0003e8000c101904 */
[----:B------:R-:W2:Y:S04]  /*0260*/  LDG.E R22, desc[UR4][R16.64] ;  /* 0x0000000410167981 */ /* 0x000ea8000c1e1900 */
[----:B------:R-:W2:Y:S01]  /*0270*/  LDG.E R25, desc[UR4][R14.64] ;  /* 0x000000040e197981 */ /* 0x000ea2000c1e1900 */
[----:B------:R-:W-:-:S04]  /*0280*/  IMAD.WIDE.U32 R18, R0, 0x4, R12 ;  /* 0x0000000400127825 */ /* 0x000fc800078e000c */
[----:B------:R-:W-:-:S04]  /*0290*/  IMAD.WIDE.U32 R10, R0, 0x4, R16 ;  /* 0x00000004000a7825 */ /* 0x000fc800078e0010 */
[----:B0-----:R-:W-:-:S04]  /*02a0*/  IMAD.WIDE.U32 R6, R0, 0x4, R14 ;  /* 0x0000000400067825 */ /* 0x001fc800078e000e */
[----:B--2---:R-:W-:-:S05]  /*02b0*/  FADD R25, R22, R25 ;  /* 0x0000001916197221 */ /* 0x004fca0000000000 */
[----:B------:R0:W-:Y:S04]  /*02c0*/  STG.E desc[UR4][R18.64], R25 ;  /* 0x0000001912007986 */ /* 0x0001e8000c101904 */
[----:B------:R-:W2:Y:S04]  /*02d0*/  LDG.E R21, desc[UR4][R10.64] ;  /* 0x000000040a157981 */ /* 0x000ea8000c1e1900 */
[----:B------:R-:W2:Y:S01]  /*02e0*/  LDG.E R22, desc[UR4][R6.64] ;  /* 0x0000000406167981 */ /* 0x000ea2000c1e1900 */
[----:B------:R-:W-:-:S04]  /*02f0*/  IMAD.WIDE.U32 R8, R0, 0x4, R18 ;  /* 0x0000000400087825 */ /* 0x000fc800078e0012 */
[----:B------:R-:W-:-:S04]  /*0300*/  IMAD.WIDE.U32 R16, R0, 0x4, R10 ;  /* 0x0000000400107825 */ /* 0x000fc800078e000a */
[----:B-1----:R-:W-:-:S04]  /*0310*/  IMAD.WIDE.U32 R12, R0, 0x4, R6 ;  /* 0x00000004000c7825 */ /* 0x002fc800078e0006 */
[----:B--2---:R-:W-:-:S05]  /*0320*/  FADD R21, R21, R22 ;  /* 0x0000001615157221 */ /* 0x004fca0000000000 */
        /* <DEDUP_REMOVED lines=8> */
[----:B------:R-:W3:Y:S04]  /*03b0*/  LDG.E R22, desc[UR4][R10.64] ;  /* 0x000000040a167981 */ /* 0x000ee8000c1e1900 */
[----:B0-----:R-:W3:Y:S01]  /*03c0*/  LDG.E R25, desc[UR4][R6.64] ;  /* 0x0000000406197981 */ /* 0x001ee2000c1e1900 */
[----:B------:R-:W-:-:S04]  /*03d0*/  IMAD.WIDE.U32 R18, R0, 0x4, R14 ;  /* 0x0000000400127825 */ /* 0x000fc800078e000e */
[----:B------:R-:W-:-:S04]  /*03e0*/  IMAD.WIDE.U32 R16, R0, 0x4, R10 ;  /* 0x0000000400107825 */ /* 0x000fc800078e000a */
[----:B-1----:R-:W-:-:S04]  /*03f0*/  IMAD.WIDE.U32 R8, R0, 0x4, R6 ;  /* 0x0000000400087825 */ /* 0x002fc800078e0006 */
[----:B---3--:R-:W-:-:S05]  /*0400*/  FADD R25, R22, R25 ;  /* 0x0000001916197221 */ /* 0x008fca0000000000 */
[----:B------:R0:W-:Y:S04]  /*0410*/  STG.E desc[UR4][R18.64], R25 ;  /* 0x0000001912007986 */ /* 0x0001e8000c101904 */
[----:B------:R-:W3:Y:S04]  /*0420*/  LDG.E R21, desc[UR4][R16.64] ;  /* 0x0000000410157981 */ /* 0x000ee8000c1e1900 */
[----:B------:R-:W3:Y:S01]  /*0430*/  LDG.E R22, desc[UR4][R8.64] ;  /* 0x0000000408167981 */ /* 0x000ee2000c1e1900 */
[----:B------:R-:W-:-:S04]  /*0440*/  IMAD.WIDE.U32 R12, R0, 0x4, R18 ;  /* 0x00000004000c7825 */ /* 0x000fc800078e0012 */
[----:B------:R-:W-:-:S04]  /*0450*/  IMAD.WIDE.U32 R10, R0, 0x4, R16 ;  /* 0x00000004000a7825 */ /* 0x000fc800078e0010 */
[----:B------:R-:W-:-:S04]  /*0460*/  IMAD.WIDE.U32 R6, R0, 0x4, R8 ;  /* 0x0000000400067825 */ /* 0x000fc800078e0008 */
[----:B---3--:R-:W-:-:S05]  /*0470*/  FADD R21, R21, R22 ;  /* 0x0000001615157221 */ /* 0x008fca0000000000 */
[----:B------:R1:W-:Y:S04]  /*0480*/  STG.E desc[UR4][R12.64], R21 ;  /* 0x000000150c007986 */ /* 0x0003e8000c101904 */
[----:B------:R-:W3:Y:S04]  /*0490*/  LDG.E R22, desc[UR4][R10.64] ;  /* 0x000000040a167981 */ /* 0x000ee8000c1e1900 */
[----:B--2---:R-:W3:Y:S01]  /*04a0*/  LDG.E R23, desc[UR4][R6.64] ;  /* 0x0000000406177981 */ /* 0x004ee2000c1e1900 */
[----:B------:R-:W-:-:S04]  /*04b0*/  IMAD.WIDE.U32 R14, R0, 0x4, R12 ;  /* 0x00000004000e7825 */ /* 0x000fc800078e000c */
[----:B------:R-:W-:-:S04]  /*04c0*/  IMAD.WIDE.U32 R16, R0, 0x4, R10 ;  /* 0x0000000400107825 */ /* 0x000fc800078e000a */
[----:B------:R-:W-:-:S04]  /*04d0*/  IMAD.WIDE.U32 R8, R0, 0x4, R6 ;  /* 0x0000000400087825 */ /* 0x000fc800078e0006 */
[----:B---3--:R-:W-:-:S05]  /*04e0*/  FADD R23, R22, R23 ;  /* 0x0000001716177221 */ /* 0x008fca0000000000 */
[----:B------:R2:W-:Y:S04]  /*04f0*/  STG.E desc[UR4][R14.64], R23 ;  /* 0x000000170e007986 */ /* 0x0005e8000c101904 */
[----:B------:R-:W3:Y:S04]  /*0500*/  LDG.E R22, desc[UR4][R16.64] ;  /* 0x0000000410167981 */ /* 0x000ee8000c1e1900 */
[----:B0-----:R-:W3:Y:S01]  /*0510*/  LDG.E R25, desc[UR4][R8.64] ;  /* 0x0000000408197981 */ /* 0x001ee2000c1e1900 */
[----:B------:R-:W-:-:S04]  /*0520*/  IMAD.WIDE.U32 R18, R0, 0x4, R14 ;  /* 0x0000000400127825 */ /* 0x000fc800078e000e */
[----:B------:R-:W-:-:S04]  /*0530*/  IMAD.WIDE.U32 R10, R0, 0x4, R16 ;  /* 0x00000004000a7825 */ /* 0x000fc800078e0010 */
[----:B------:R-:W-:-:S04]  /*0540*/  IMAD.WIDE.U32 R6, R0, 0x4, R8 ;  /* 0x0000000400067825 */ /* 0x000fc800078e0008 */
[----:B---3--:R-:W-:-:S05]  /*0550*/  FADD R25, R22, R25 ;  /* 0x0000001916197221 */ /* 0x008fca0000000000 */
[----:B------:R0:W-:Y:S04]  /*0560*/  STG.E desc[UR4][R18.64], R25 ;  /* 0x0000001912007986 */ /* 0x0001e8000c101904 */
[----:B-1----:R-:W3:Y:S04]  /*0570*/  LDG.E R21, desc[UR4][R10.64] ;  /* 0x000000040a157981 */ /* 0x002ee8000c1e1900 */
[----:B------:R-:W3:Y:S01]  /*0580*/  LDG.E R22, desc[UR4][R6.64] ;  /* 0x0000000406167981 */ /* 0x000ee2000c1e1900 */
[----:B------:R-:W-:-:S04]  /*0590*/  IMAD.WIDE.U32 R12, R0, 0x4, R18 ;  /* 0x00000004000c7825 */ /* 0x000fc800078e0012 */
[----:B--2---:R-:W-:-:S04]  /*05a0*/  IMAD.WIDE.U32 R14, R0, 0x4, R10 ;  /* 0x00000004000e7825 */ /* 0x004fc800078e000a */
[----:B------:R-:W-:-:S04]  /*05b0*/  IMAD.WIDE.U32 R8, R0, 0x4, R6 ;  /* 0x0000000400087825 */ /* 0x000fc800078e0006 */
[----:B---3--:R-:W-:-:S05]  /*05c0*/  FADD R21, R21, R22 ;  /* 0x0000001615157221 */ /* 0x008fca0000000000 */
        /* <DEDUP_REMOVED lines=11> */
[----:B-1----:R-:W-:-:S04]  /*0680*/  IMAD.WIDE.U32 R12, R0, 0x4, R10 ;  /* 0x00000004000c7825 */ /* 0x002fc800078e000a */
[----:B------:R-:W-:-:S04]  /*0690*/  IMAD.WIDE.U32 R8, R0, 0x4, R6 ;  /* 0x0000000400087825 */ /* 0x000fc800078e0006 */
        /* <DEDUP_REMOVED lines=23> */
[----:B------:R-:W2:Y:S04]  /*0810*/  LDG.E R10, desc[UR4][R10.64] ;  /* 0x000000040a0a7981 */ /* 0x000ea8000c1e1900 */
[----:B------:R-:W2:Y:S01]  /*0820*/  LDG.E R7, desc[UR4][R6.64] ;  /* 0x0000000406077981 */ /* 0x000ea2000c1e1900 */
[----:B------:R-:W-:-:S04]  /*0830*/  IADD3 R4, PT, PT, R4, 0x10, RZ ;  /* 0x0000001004047810 */ /* 0x000fc80007ffe0ff */
[----:B------:R-:W-:Y:S01]  /*0840*/  ISETP.NE.AND P1, PT, R4, RZ, PT ;  /* 0x000000ff0400720c */ /* 0x000fe20003f25270 */
[C---:B-1----:R-:W-:Y:S01]  /*0850*/  IMAD.WIDE.U32 R14, R0.reuse, 0x4, R18 ;  /* 0x00000004000e7825 */ /* 0x042fe200078e0012 */
[----:B------:R-:W-:-:S03]  /*0860*/  LEA R5, R0, R5, 0x4 ;  /* 0x0000000500057211 */ /* 0x000fc600078e20ff */
[----:B--2---:R-:W-:-:S05]  /*0870*/  FADD R17, R10, R7 ;  /* 0x000000070a117221 */ /* 0x004fca0000000000 */
[----:B------:R3:W-:Y:S03]  /*0880*/  STG.E desc[UR4][R14.64], R17 ;  /* 0x000000110e007986 */ /* 0x0007e6000c101904 */
[----:B------:R-:W-:Y:S05]  /*0890*/  @P1 BRA `(.L_x_1) ;  /* 0xfffffff800241947 */ /* 0x000fea000383ffff */
.L_x_0:
[----:B0-----:R-:W-:Y:S05]  /*08a0*/  @!P0 EXIT ;  /* 0x000000000000894d */ /* 0x001fea0003800000 */
[----:B------:R-:W-:Y:S02]  /*08b0*/  ISETP.GE.U32.AND P0, PT, R20, 0x8, PT ;  /* 0x000000081400780c */ /* 0x000fe40003f06070 */
[----:B---3--:R-:W-:-:S04]  /*08c0*/  LOP3.LUT R18, R0, 0x7, RZ, 0xc0, !PT ;  /* 0x0000000700127812 */ /* 0x008fc800078ec0ff */
[----:B------:R-:W-:-:S07]  /*08d0*/  ISETP.NE.AND P1, PT, R18, RZ, PT ;  /* 0x000000ff1200720c */ /* 0x000fce0003f25270 */
[----:B------:R-:W-:Y:S06]  /*08e0*/  @!P0 BRA `(.L_x_2) ;  /* 0x0000000000f48947 */ /* 0x000fec0003800000 */
[----:B------:R-:W0:Y:S01]  /*08f0*/  LDC.64 R4, c[0x0][0x388] ;  /* 0x0000e200ff047b82 */ /* 0x000e220000000a00 */
[----:B------:R-:W-:-:S07]  /*0900*/  IMAD R11, R2, R0, R3 ;  /* 0x00000000020b7224 */ /* 0x000fce00078e0203 */
[----:B------:R-:W1:Y:S08]  /*0910*/  LDC.64 R6, c[0x0][0x390] ;  /* 0x0000e400ff067b82 */ /* 0x000e700000000a00 */
[----:B------:R-:W2:Y:S01]  /*0920*/  LDC.64 R8, c[0x0][0x380] ;  /* 0x0000e000ff087b82 */ /* 0x000ea20000000a00 */
[----:B0-----:R-:W-:-:S05]  /*0930*/  IMAD.WIDE R4, R11, 0x4, R4 ;  /* 0x000000040b047825 */ /* 0x001fca00078e0204 */
[----:B------:R-:W3:Y:S01]  /*0940*/  LDG.E R10, desc[UR4][R4.64] ;  /* 0x00000004040a7981 */ /* 0x000ee2000c1e1900 */
[----:B-1----:R-:W-:-:S05]  /*0950*/  IMAD.WIDE R6, R11, 0x4, R6 ;  /* 0x000000040b067825 */ /* 0x002fca00078e0206 */
[----:B------:R-:W3:Y:S01]  /*0960*/  LDG.E R13, desc[UR4][R6.64] ;  /* 0x00000004060d7981 */ /* 0x000ee2000c1e1900 */
[----:B--2---:R-:W-:-:S04]  /*0970*/  IMAD.WIDE R8, R11, 0x4, R8 ;  /* 0x000000040b087825 */ /* 0x004fc800078e0208 */
[----:B---3--:R-:W-:Y:S01]  /*0980*/  FADD R19, R10, R13 ;  /* 0x0000000d0a137221 */ /* 0x008fe20000000000 */
[----:B------:R-:W-:-:S04]  /*0990*/  IMAD.WIDE.U32 R10, R0, 0x4, R4 ;  /* 0x00000004000a7825 */ /* 0x000fc800078e0004 */
[C---:B------:R-:W-:Y:S01]  /*09a0*/  IMAD.WIDE.U32 R12, R0.reuse, 0x4, R6 ;  /* 0x00000004000c7825 */ /* 0x040fe200078e0006 */
        /* <DEDUP_REMOVED lines=11> */
[----:B0-----:R-:W-:-:S04]  /*0a60*/  IMAD.WIDE.U32 R8, R0, 0x4, R4 ;  /* 0x0000000400087825 */ /* 0x001fc800078e0004 */
[----:B------:R-:W-:-:S04]  /*0a70*/  IMAD.WIDE.U32 R10, R0, 0x4, R6 ;  /* 0x00000004000a7825 */ /* 0x000fc800078e0006 */
        /* <DEDUP_REMOVED lines=10> */
[----:B-1----:R-:W3:Y:S01]  /*0b20*/  LDG.E R21, desc[UR4][R6.64] ;  /* 0x0000000406157981 */ /* 0x002ee2000c1e1900 */
        /* <DEDUP_REMOVED lines=12> */
[----:B--2---:R-:W2:Y:S04]  /*0bf0*/  LDG.E R19, desc[UR4][R4.64] ;  /* 0x0000000404137981 */ /* 0x004ea8000c1e1900 */
[----:B------:R-:W2:Y:S01]  /*0c00*/  LDG.E R20, desc[UR4][R6.64] ;  /* 0x0000000406147981 */ /* 0x000ea2000c1e1900 */
[----:B------:R-:W-:-:S04]  /*0c10*/  IMAD.WIDE.U32 R12, R0, 0x4, R16 ;  /* 0x00000004000c7825 */ /* 0x000fc800078e0010 */
[----:B------:R-:W-:-:S04]  /*0c20*/  IMAD.WIDE.U32 R8, R0, 0x4, R4 ;  /* 0x0000000400087825 */ /* 0x000fc800078e0004 */
[----:B------:R-:W-:-:S04]  /*0c30*/  IMAD.WIDE.U32 R10, R0, 0x4, R6 ;  /* 0x00000004000a7825 */ /* 0x000fc800078e0006 */
[----:B--2---:R-:W-:-:S05]  /*0c40*/  FADD R19, R19, R20 ;  /* 0x0000001413137221 */ /* 0x004fca0000000000 */
[----:B------:R2:W-:Y:S04]  /*0c50*/  STG.E desc[UR4][R12.64], R19 ;  /* 0x000000130c007986 */ /* 0x0005e8000c101904 */
[----:B------:R-:W0:Y:S04]  /*0c60*/  LDG.E R8, desc[UR4][R8.64] ;  /* 0x0000000408087981 */ /* 0x000e28000c1e1900 */
[----:B------:R-:W0:Y:S01]  /*0c70*/  LDG.E R11, desc[UR4][R10.64] ;  /* 0x000000040a0b7981 */ /* 0x000e22000c1e1900 */
[----:B-1----:R-:W-:Y:S01]  /*0c80*/  IMAD.WIDE.U32 R14, R0, 0x4, R12 ;  /* 0x00000004000e7825 */ /* 0x002fe200078e000c */
[----:B------:R-:W-:-:S03]  /*0c90*/  IADD3 R2, PT, PT, R2, 0x8, RZ ;  /* 0x0000000802027810 */ /* 0x000fc60007ffe0ff */
[----:B0-----:R-:W-:-:S05]  /*0ca0*/  FADD R17, R8, R11 ;  /* 0x0000000b08117221 */ /* 0x001fca0000000000 */
[----:B------:R2:W-:Y:S02]  /*0cb0*/  STG.E desc[UR4][R14.64], R17 ;  /* 0x000000110e007986 */ /* 0x0005e4000c101904 */
.L_x_2:
[----:B------:R-:W-:Y:S05]  /*0cc0*/  @!P1 EXIT ;  /* 0x000000000000994d */ /* 0x000fea0003800000 */
[----:B------:R-:W-:Y:S02]  /*0cd0*/  ISETP.GE.U32.AND P0, PT, R18, 0x4, PT ;  /* 0x000000041200780c */ /* 0x000fe40003f06070 */
[----:B------:R-:W-:-:S04]  /*0ce0*/  LOP3.LUT R4, R0, 0x3, RZ, 0xc0, !PT ;  /* 0x0000000300047812 */ /* 0x000fc800078ec0ff */
[----:B------:R-:W-:-:S07]  /*0cf0*/  ISETP.NE.AND P1, PT, R4, RZ, PT ;  /* 0x000000ff0400720c */ /* 0x000fce0003f25270 */
[----:B------:R-:W-:Y:S06]  /*0d00*/  @!P0 BRA `(.L_x_3) ;  /* 0x0000000000848947 */ /* 0x000fec0003800000 */
[----:B------:R-:W0:Y:S01]  /*0d10*/  LDC.64 R6, c[0x0][0x388] ;  /* 0x0000e200ff067b82 */ /* 0x000e220000000a00 */
[----:B--2---:R-:W-:-:S07]  /*0d20*/  IMAD R13, R2, R0, R3 ;  /* 0x00000000020d7224 */ /* 0x004fce00078e0203 */
[----:B------:R-:W1:Y:S08]  /*0d30*/  LDC.64 R8, c[0x0][0x390] ;  /* 0x0000e400ff087b82 */ /* 0x000e700000000a00 */
[----:B------:R-:W2:Y:S01]  /*0d40*/  LDC.64 R10, c[0x0][0x380] ;  /* 0x0000e000ff0a7b82 */ /* 0x000ea20000000a00 */
[----:B0-----:R-:W-:-:S05]  /*0d50*/  IMAD.WIDE R6, R13, 0x4, R6 ;  /* 0x000000040d067825 */ /* 0x001fca00078e0206 */
[----:B------:R-:W3:Y:S01]  /*0d60*/  LDG.E R5, desc[UR4][R6.64] ;  /* 0x0000000406057981 */ /* 0x000ee2000c1e1900 */
[----:B-1----:R-:W-:-:S05]  /*0d70*/  IMAD.WIDE R8, R13, 0x4, R8 ;  /* 0x000000040d087825 */ /* 0x002fca00078e0208 */
[----:B------:R-:W3:Y:S01]  /*0d80*/  LDG.E R12, desc[UR4][R8.64] ;  /* 0x00000004080c7981 */ /* 0x000ee2000c1e1900 */
[----:B------:R-:W-:-:S04]  /*0d90*/  IMAD.WIDE.U32 R14, R0, 0x4, R8 ;  /* 0x00000004000e7825 */ /* 0x000fc800078e0008 */
[----:B--2---:R-:W-:-:S04]  /*0da0*/  IMAD.WIDE R10, R13, 0x4, R10 ;  /* 0x000000040d0a7825 */ /* 0x004fc800078e020a */
[----:B---3--:R-:W-:Y:S01]  /*0db0*/  FADD R5, R5, R12 ;  /* 0x0000000c05057221 */ /* 0x008fe20000000000 */
        /* <DEDUP_REMOVED lines=18> */
[----:B------:R-:W-:Y:S01]  /*0ee0*/  IMAD.WIDE.U32 R14, R0, 0x4, R18 ;  /* 0x00000004000e7825 */ /* 0x000fe200078e0012 */
[----:B------:R-:W-:-:S03]  /*0ef0*/  IADD3 R2, PT, PT, R2, 0x4, RZ ;  /* 0x0000000402027810 */ /* 0x000fc60007ffe0ff */
[----:B--2---:R-:W-:-:S05]  /*0f00*/  FADD R5, R10, R13 ;  /* 0x0000000d0a057221 */ /* 0x004fca0000000000 */
[----:B------:R1:W-:Y:S02]  /*0f10*/  STG.E desc[UR4][R14.64], R5 ;  /* 0x000000050e007986 */ /* 0x0003e4000c101904 */
.L_x_3:
[----:B------:R-:W-:Y:S05]  /*0f20*/  @!P1 EXIT ;  /* 0x000000000000994d */ /* 0x000fea0003800000 */
[----:B------:R-:W0:Y:S01]  /*0f30*/  LDC.64 R6, c[0x0][0x390] ;  /* 0x0000e400ff067b82 */ /* 0x000e220000000a00 */
[----:B-12---:R-:W-:Y:S01]  /*0f40*/  IMAD R15, R2, R0, R3 ;  /* 0x00000000020f7224 */ /* 0x006fe200078e0203 */
[----:B------:R-:W-:-:S06]  /*0f50*/  IADD3 R14, PT, PT, -R4, RZ, RZ ;  /* 0x000000ff040e7210 */ /* 0x000fcc0007ffe1ff */
[----:B------:R-:W1:Y:S08]  /*0f60*/  LDC.64 R8, c[0x0][0x380] ;  /* 0x0000e000ff087b82 */ /* 0x000e700000000a00 */
[----:B------:R-:W2:Y:S02]  /*0f70*/  LDC.64 R10, c[0x0][0x388] ;  /* 0x0000e200ff0a7b82 */ /* 0x000ea40000000a00 */
.L_x_4:
[----:B0-----:R-:W-:-:S04]  /*0f80*/  IMAD.WIDE R4, R15, 0x4, R6 ;  /* 0x000000040f047825 */ /* 0x001fc800078e0206 */
[C---:B--2---:R-:W-:Y:S02]  /*0f90*/  IMAD.WIDE R12, R15.reuse, 0x4, R10 ;  /* 0x000000040f0c7825 */ /* 0x044fe400078e020a */
[----:B------:R-:W2:Y:S04]  /*0fa0*/  LDG.E R5, desc[UR4][R4.64] ;  /* 0x0000000404057981 */ /* 0x000ea8000c1e1900 */
[----:B------:R-:W2:Y:S01]  /*0fb0*/  LDG.E R12, desc[UR4][R12.64] ;  /* 0x000000040c0c7981 */ /* 0x000ea2000c1e1900 */
[----:B------:R-:W-:Y:S01]  /*0fc0*/  IADD3 R14, PT, PT, R14, 0x1, RZ ;  /* 0x000000010e0e7810 */ /* 0x000fe20007ffe0ff */
[C---:B-1-3--:R-:W-:Y:S01]  /*0fd0*/  IMAD.WIDE R2, R15.reuse, 0x4, R8 ;  /* 0x000000040f027825 */ /* 0x04afe200078e0208 */
[----:B------:R-:W-:Y:S02]  /*0fe0*/  IADD3 R15, PT, PT, R15, R0, RZ ;  /* 0x000000000f0f7210 */ /* 0x000fe40007ffe0ff */
[----:B------:R-:W-:Y:S01]  /*0ff0*/  ISETP.NE.AND P0, PT, R14, RZ, PT ;  /* 0x000000ff0e00720c */ /* 0x000fe20003f05270 */
[----:B--2---:R-:W-:-:S05]  /*1000*/  FADD R17, R12, R5 ;  /* 0x000000050c117221 */ /* 0x004fca0000000000 */
[----:B------:R3:W-:Y:S07]  /*1010*/  STG.E desc[UR4][R2.64], R17 ;  /* 0x0000001102007986 */ /* 0x0007ee000c101904 */
[----:B------:R-:W-:Y:S05]  /*1020*/  @P0 BRA `(.L_x_4) ;  /* 0xfffffffc00d40947 */ /* 0x000fea000383ffff */
[----:B------:R-:W-:Y:S05]  /*1030*/  EXIT ;  /* 0x000000000000794d */ /* 0x000fea0003800000 */
.L_x_5:
[----:B------:R-:W-:-:S00]  /*1040*/  BRA `(.L_x_5) ;  /* 0xfffffffc00fc7947 */ /* 0x000fc0000383ffff */
[----:B------:R-:W-:-:S00]  /*1050*/  NOP ;  /* 0x0000000000007918 */ /* 0x000fc00000000000 */
        /* <DEDUP_REMOVED lines=10> */
.L_x_13:


//--------------------- .text._Z22matrixPerRowsAddKernelPfS_S_i --------------------------
	.section	.text._Z22matrixPerRowsAddKernelPfS_S_i,"ax",@progbits
	.align	128
        .global         _Z22matrixPerRowsAddKernelPfS_S_i
        .type           _Z22matrixPerRowsAddKernelPfS_S_i,@function
        .size           _Z22matrixPerRowsAddKernelPfS_S_i,(.L_x_14 - _Z22matrixPerRowsAddKernelPfS_S_i)
        .other          _Z22matrixPerRowsAddKernelPfS_S_i,@"STO_CUDA_ENTRY STV_DEFAULT"
_Z22matrixPerRowsAddKernelPfS_S_i:
.text._Z22matrixPerRowsAddKernelPfS_S_i:
        /* <DEDUP_REMOVED lines=9> */
[C---:B------:R-:W-:Y:S01]  /*0090*/  ISETP.GE.U32.AND P1, PT, R2.reuse, 0x10, PT ;  /* 0x000000100200780c */ /* 0x040fe20003f26070 */
[----:B------:R-:W-:Y:S01]  /*00a0*/  IMAD R0, R3, R2, RZ ;  /* 0x0000000203007224 */ /* 0x000fe200078e02ff */
[----:B------:R-:W-:Y:S01]  /*00b0*/  LOP3.LUT R14, R2, 0xf, RZ, 0xc0, !PT ;  /* 0x0000000f020e7812 */ /* 0x000fe200078ec0ff */
[----:B------:R-:W0:Y:S01]  /*00c0*/  LDCU.64 UR10, c[0x0][0x358] ;  /* 0x00006b00ff0a77ac */ /* 0x000e220008000a00 */
[----:B------:R-:W-:Y:S02]  /*00d0*/  HFMA2 R3, -RZ, RZ, 0, 0 ;  /* 0x00000000ff037431 */ /* 0x000fe400000001ff */
[----:B------:R-:W-:-:S07]  /*00e0*/  ISETP.NE.AND P0, PT, R14, RZ, PT ;  /* 0x000000ff0e00720c */ /* 0x000fce0003f05270 */
[----:B------:R-:W-:Y:S06]  /*00f0*/  @!P1 BRA `(.L_x_6) ;  /* 0x0000000400609947 */ /* 0x000fec0003800000 */
[----:B------:R-:W1:Y:S01]  /*0100*/  LDCU.128 UR12, c[0x0][0x380] ;  /* 0x00007000ff0c77ac */ /* 0x000e620008000c00 */
[----:B------:R-:W-:Y:S02]  /*0110*/  LOP3.LUT R3, R2, 0x7ffffff0, RZ, 0xc0, !PT ;  /* 0x7ffffff002037812 */ /* 0x000fe400078ec0ff */
[----:B------:R-:W-:Y:S01]  /*0120*/  MOV R10, R0 ;  /* 0x00000000000a7202 */ /* 0x000fe20000000f00 */
[----:B------:R-:W2:Y:S01]  /*0130*/  LDCU.64 UR6, c[0x0][0x390] ;  /* 0x00007200ff0677ac */ /* 0x000ea20008000a00 */
[----:B------:R-:W-:Y:S01]  /*0140*/  IADD3 R11, PT, PT, -R3, RZ, RZ ;  /* 0x000000ff030b7210 */ /* 0x000fe20007ffe1ff */
[----:B-1----:R-:W-:Y:S02]  /*0150*/  UIADD3 UR8, UP0, UPT, UR14, 0x20, URZ ;  /* 0x000000200e087890 */ /* 0x002fe4000ff1e0ff */
[----:B------:R-:W-:Y:S02]  /*0160*/  UIADD3 UR4, UP2, UPT, UR12, 0x20, URZ ;  /* 0x000000200c047890 */ /* 0x000fe4000ff5e0ff */
[----:B--2---:R-:W-:-:S02]  /*0170*/  UIADD3 UR6, UP1, UPT, UR6, 0x20, URZ ;  /* 0x0000002006067890 */ /* 0x004fc4000ff3e0ff */
[----:B------:R-:W-:Y:S02]  /*0180*/  UIADD3.X UR9, UPT, UPT, URZ, UR15, URZ, UP0, !UPT ;  /* 0x0000000fff097290 */ /* 0x000fe400087fe4ff */
[----:B------:R-:W-:Y:S02]  /*0190*/  UIADD3.X UR5, UPT, UPT, URZ, UR13, URZ, UP2, !UPT ;  /* 0x0000000dff057290 */ /* 0x000fe400097fe4ff */
[----:B------:R-:W-:-:S12]  /*01a0*/  UIADD3.X UR7, UPT, UPT, URZ, UR7, URZ, UP1, !UPT ;  /* 0x00000007ff077290 */ /* 0x000fd80008ffe4ff */
.L_x_7:
[----:B------:R-:W-:Y:S02]  /*01b0*/  MOV R4, UR8 ;  /* 0x0000000800047c02 */ /* 0x000fe40008000f00 */
[----:B------:R-:W-:Y:S02]  /*01c0*/  MOV R5, UR9 ;  /* 0x0000000900057c02 */ /* 0x000fe40008000f00 */
[----:B------:R-:W-:Y:S02]  /*01d0*/  MOV R6, UR6 ;  /* 0x0000000600067c02 */ /* 0x000fe40008000f00 */
[----:B------:R-:W-:Y:S01]  /*01e0*/  MOV R7, UR7 ;  /* 0x0000000700077c02 */ /* 0x000fe20008000f00 */
[----:B------:R-:W-:-:S04]  /*01f0*/  IMAD.WIDE R4, R10, 0x4, R4 ;  /* 0x000000040a047825 */ /* 0x000fc800078e0204 */
[----:B------:R-:W-:Y:S01]  /*0200*/  IMAD.WIDE R6, R10, 0x4, R6 ;  /* 0x000000040a067825 */ /* 0x000fe200078e0206 */
[----:B0-----:R-:W2:Y:S04]  /*0210*/  LDG.E R12, desc[UR10][R4.64+-0x20] ;  /* 0xffffe00a040c7981 */ /* 0x001ea8000c1e1900 */
[----:B----4-:R-:W2:Y:S01]  /*0220*/  LDG.E R13, desc[UR10][R6.64+-0x20] ;  /* 0xffffe00a060d7981 */ /* 0x010ea2000c1e1900 */
[----:B------:R-:W-:Y:S02]  /*0230*/  MOV R8, UR4 ;  /* 0x0000000400087c02 */ /* 0x000fe40008000f00 */
[----:B------:R-:W-:-:S03]  /*0240*/  MOV R9, UR5 ;  /* 0x0000000500097c02 */ /* 0x000fc60008000f00 */
[----:B------:R-:W-:-:S04]  /*0250*/  IMAD.WIDE R8, R10, 0x4, R8 ;  /* 0x000000040a087825 */ /* 0x000fc800078e0208 */
[----:B--2---:R-:W-:-:S05]  /*0260*/  FADD R13, R12, R13 ;  /* 0x0000000d0c0d7221 */ /* 0x004fca0000000000 */
[----:B------:R0:W-:Y:S04]  /*0270*/  STG.E desc[UR10][R8.64+-0x20], R13 ;  /* 0xffffe00d08007986 */ /* 0x0001e8000c10190a */
[----:B------:R-:W2:Y:S04]  /*0280*/  LDG.E R12, desc[UR10][R4.64+-0x1c] ;  /* 0xffffe40a040c7981 */ /* 0x000ea8000c1e1900 */
[----:B------:R-:W2:Y:S02]  /*0290*/  LDG.E R15, desc[UR10][R6.64+-0x1c] ;  /* 0xffffe40a060f7981 */ /* 0x000ea4000c1e1900 */
[----:B--2---:R-:W-:-:S05]  /*02a0*/  FADD R15, R12, R15 ;  /* 0x0000000f0c0f7221 */ /* 0x004fca0000000000 */
[----:B------:R1:W-:Y:S04]  /*02b0*/  STG.E desc[UR10][R8.64+-0x1c], R15 ;  /* 0xffffe40f08007986 */ /* 0x0003e8000c10190a */
[----:B------:R-:W2:Y:S04]  /*02c0*/  LDG.E R12, desc[UR10][R4.64+-0x18] ;  /* 0xffffe80a040c7981 */ /* 0x000ea8000c1e1900 */
[----:B------:R-:W2:Y:S02]  /*02d0*/  LDG.E R17, desc[UR10][R6.64+-0x18] ;  /* 0xffffe80a06117981 */ /* 0x000ea4000c1e1900 */
[----:B--2---:R-:W-:-:S05]  /*02e0*/  FADD R17, R12, R17 ;  /* 0x000000110c117221 */ /* 0x004fca0000000000 */
[----:B------:R2:W-:Y:S04]  /*02f0*/  STG.E desc[UR10][R8.64+-0x18], R17 ;  /* 0xffffe81108007986 */ /* 0x0005e8000c10190a */
[----:B------:R-:W3:Y:S04]  /*0300*/  LDG.E R12, desc[UR10][R4.64+-0x14] ;  /* 0xffffec0a040c7981 */ /* 0x000ee8000c1e1900 */
[----:B------:R-:W3:Y:S02]  /*0310*/  LDG.E R19, desc[UR10][R6.64+-0x14] ;  /* 0xffffec0a06137981 */ /* 0x000ee4000c1e1900 */
[----:B---3--:R-:W-:-:S05]  /*0320*/  FADD R19, R12, R19 ;  /* 0x000000130c137221 */ /* 0x008fca0000000000 */
[----:B------:R3:W-:Y:S04]  /*0330*/  STG.E desc[UR10][R8.64+-0x14], R19 ;  /* 0xffffec1308007986 */ /* 0x0007e8000c10190a */
[----:B------:R-:W4:Y:S04]  /*0340*/  LDG.E R12, desc[UR10][R4.64+-0x10] ;  /* 0xfffff00a040c7981 */ /* 0x000f28000c1e1900 */
[----:B0-----:R-:W4:Y:S02]  /*0350*/  LDG.E R13, desc[UR10][R6.64+-0x10] ;  /* 0xfffff00a060d7981 */ /* 0x001f24000c1e1900 */
[----:B----4-:R-:W-:-:S05]  /*0360*/  FADD R13, R12, R13 ;  /* 0x0000000d0c0d7221 */ /* 0x010fca0000000000 */
[----:B------:R0:W-:Y:S04]  /*0370*/  STG.E desc[UR10][R8.64+-0x10], R13 ;  /* 0xfffff00d08007986 */ /* 0x0001e8000c10190a */
[----:B------:R-:W4:Y:S04]  /*0380*/  LDG.E R12, desc[UR10][R4.64+-0xc] ;  /* 0xfffff40a040c7981 */ /* 0x000f28000c1e1900 */
[----:B-1----:R-:W4:Y:S02]  /*0390*/  LDG.E R15, desc[UR10][R6.64+-0xc] ;  /* 0xfffff40a060f7981 */ /* 0x002f24000c1e1900 */
[----:B----4-:R-:W-:-:S05]  /*03a0*/  FADD R15, R12, R15 ;  /* 0x0000000f0c0f7221 */ /* 0x010fca0000000000 */
[----:B------:R1:W-:Y:S04]  /*03b0*/  STG.E desc[UR10][R8.64+-0xc], R15 ;  /* 0xfffff40f08007986 */ /* 0x0003e8000c10190a */
[----:B------:R-:W4:Y:S04]  /*03c0*/  LDG.E R12, desc[UR10][R4.64+-0x8] ;  /* 0xfffff80a040c7981 */ /* 0x000f28000c1e1900 */
[----:B--2---:R-:W4:Y:S02]  /*03d0*/  LDG.E R17, desc[UR10][R6.64+-0x8] ;  /* 0xfffff80a06117981 */ /* 0x004f24000c1e1900 */
[----:B----4-:R-:W-:-:S05]  /*03e0*/  FADD R17, R12, R17 ;  /* 0x000000110c117221 */ /* 0x010fca0000000000 */
[----:B------:R2:W-:Y:S04]  /*03f0*/  STG.E desc[UR10][R8.64+-0x8], R17 ;  /* 0xfffff81108007986 */ /* 0x0005e8000c10190a */
[----:B------:R-:W4:Y:S04]  /*0400*/  LDG.E R12, desc[UR10][R4.64+-0x4] ;  /* 0xfffffc0a040c7981 */ /* 0x000f28000c1e1900 */
[----:B---3--:R-:W4:Y:S02]  /*0410*/  LDG.E R19, desc[UR10][R6.64+-0x4] ;  /* 0xfffffc0a06137981 */ /* 0x008f24000c1e1900 */
[----:B----4-:R-:W-:-:S05]  /*0420*/  FADD R19, R12, R19 ;  /* 0x000000130c137221 */ /* 0x010fca0000000000 */
        /* <DEDUP_REMOVED lines=21> */
[----:B------:R-:W5:Y:S04]  /*0580*/  LDG.E R12, desc[UR10][R4.64+0x14] ;  /* 0x0000140a040c7981 */ /* 0x000f68000c1e1900 */
[----:B-1----:R-:W5:Y:S02]  /*0590*/  LDG.E R15, desc[UR10][R6.64+0x14] ;  /* 0x0000140a060f7981 */ /* 0x002f64000c1e1900 */
[----:B-----5:R-:W-:-:S05]  /*05a0*/  FADD R15, R12, R15 ;  /* 0x0000000f0c0f7221 */ /* 0x020fca0000000000 */
[----:B------:R4:W-:Y:S04]  /*05b0*/  STG.E desc[UR10][R8.64+0x14], R15 ;  /* 0x0000140f08007986 */ /* 0x0009e8000c10190a */
[----:B------:R-:W5:Y:S04]  /*05c0*/  LDG.E R12, desc[UR10][R4.64+0x18] ;  /* 0x0000180a040c7981 */ /* 0x000f68000c1e1900 */
[----:B--2---:R-:W5:Y:S01]  /*05d0*/  LDG.E R17, desc[UR10][R6.64+0x18] ;  /* 0x0000180a06117981 */ /* 0x004f62000c1e1900 */
[----:B------:R-:W-:Y:S01]  /*05e0*/  IADD3 R11, PT, PT, R11, 0x10, RZ ;  /* 0x000000100b0b7810 */ /* 0x000fe20007ffe0ff */
[----:B-----5:R-:W-:-:S05]  /*05f0*/  FADD R17, R12, R17 ;  /* 0x000000110c117221 */ /* 0x020fca0000000000 */
[----:B------:R4:W-:Y:S04]  /*0600*/  STG.E desc[UR10][R8.64+0x18], R17 ;  /* 0x0000181108007986 */ /* 0x0009e8000c10190a */
[----:B------:R-:W2:Y:S04]  /*0610*/  LDG.E R12, desc[UR10][R4.64+0x1c] ;  /* 0x00001c0a040c7981 */ /* 0x000ea8000c1e1900 */
[----:B---3--:R-:W2:Y:S01]  /*0620*/  LDG.E R19, desc[UR10][R6.64+0x1c] ;  /* 0x00001c0a06137981 */ /* 0x008ea2000c1e1900 */
[----:B------:R-:W-:Y:S02]  /*0630*/  ISETP.NE.AND P1, PT, R11, RZ, PT ;  /* 0x000000ff0b00720c */ /* 0x000fe40003f25270 */
[----:B------:R-:W-:Y:S01]  /*0640*/  IADD3 R10, PT, PT, R10, 0x10, RZ ;  /* 0x000000100a0a7810 */ /* 0x000fe20007ffe0ff */
[----:B--2---:R-:W-:-:S05]  /*0650*/  FADD R19, R12, R19 ;  /* 0x000000130c137221 */ /* 0x004fca0000000000 */
[----:B------:R4:W-:Y:S05]  /*0660*/  STG.E desc[UR10][R8.64+0x1c], R19 ;  /* 0x00001c1308007986 */ /* 0x0009ea000c10190a */
[----:B------:R-:W-:Y:S05]  /*0670*/  @P1 BRA `(.L_x_7) ;  /* 0xfffffff800cc1947 */ /* 0x000fea000383ffff */
.L_x_6:
[----:B0-----:R-:W-:Y:S05]  /*0680*/  @!P0 EXIT ;  /* 0x000000000000894d */ /* 0x001fea0003800000 */
[----:B------:R-:W-:Y:S02]  /*0690*/  ISETP.GE.U32.AND P0, PT, R14, 0x8, PT ;  /* 0x000000080e00780c */ /* 0x000fe40003f06070 */
[----:B------:R-:W-:-:S04]  /*06a0*/  LOP3.LUT R12, R2, 0x7, RZ, 0xc0, !PT ;  /* 0x00000007020c7812 */ /* 0x000fc800078ec0ff */
[----:B------:R-:W-:-:S07]  /*06b0*/  ISETP.NE.AND P1, PT, R12, RZ, PT ;  /* 0x000000ff0c00720c */ /* 0x000fce0003f25270 */
[----:B------:R-:W-:Y:S06]  /*06c0*/  @!P0 BRA `(.L_x_8) ;  /* 0x0000000000a08947 */ /* 0x000fec0003800000 */
[----:B------:R-:W0:Y:S01]  /*06d0*/  LDC.64 R4, c[0x0][0x388] ;  /* 0x0000e200ff047b82 */ /* 0x000e220000000a00 */
[----:B------:R-:W-:-:S07]  /*06e0*/  IADD3 R11, PT, PT, R0, R3, RZ ;  /* 0x00000003000b7210 */ /* 0x000fce0007ffe0ff */
[----:B------:R-:W1:Y:S08]  /*06f0*/  LDC.64 R6, c[0x0][0x390] ;  /* 0x0000e400ff067b82 */ /* 0x000e700000000a00 */
[----:B----4-:R-:W2:Y:S01]  /*0700*/  LDC.64 R8, c[0x0][0x380] ;  /* 0x0000e000ff087b82 */ /* 0x010ea20000000a00 */
[----:B0-----:R-:W-:-:S05]  /*0710*/  IMAD.WIDE R4, R11, 0x4, R4 ;  /* 0x000000040b047825 */ /* 0x001fca00078e0204 */
[----:B------:R-:W3:Y:S01]  /*0720*/  LDG.E R10, desc[UR10][R4.64] ;  /* 0x0000000a040a7981 */ /* 0x000ee2000c1e1900 */
[----:B-1----:R-:W-:-:S05]  /*0730*/  IMAD.WIDE R6, R11, 0x4, R6 ;  /* 0x000000040b067825 */ /* 0x002fca00078e0206 */
[----:B------:R-:W3:Y:S01]  /*0740*/  LDG.E R13, desc[UR10][R6.64] ;  /* 0x0000000a060d7981 */ /* 0x000ee2000c1e1900 */
[----:B--2---:R-:W-:-:S04]  /*0750*/  IMAD.WIDE R8, R11, 0x4, R8 ;  /* 0x000000040b087825 */ /* 0x004fc800078e0208 */
[----:B---3--:R-:W-:-:S05]  /*0760*/  FADD R13, R10, R13 ;  /* 0x0000000d0a0d7221 */ /* 0x008fca0000000000 */
        /* <DEDUP_REMOVED lines=25> */
[----:B------:R-:W2:Y:S04]  /*0900*/  LDG.E R10, desc[UR10][R4.64+0x1c] ;  /* 0x00001c0a040a7981 */ /* 0x000ea8000c1e1900 */
[----:B---3--:R-:W2:Y:S01]  /*0910*/  LDG.E R17, desc[UR10][R6.64+0x1c] ;  /* 0x00001c0a06117981 */ /* 0x008ea2000c1e1900 */
[----:B------:R-:W-:Y:S01]  /*0920*/  IADD3 R3, PT, PT, R3, 0x8, RZ ;  /* 0x0000000803037810 */ /* 0x000fe20007ffe0ff */
[----:B--2---:R-:W-:-:S05]  /*0930*/  FADD R17, R10, R17 ;  /* 0x000000110a117221 */ /* 0x004fca0000000000 */
[----:B------:R0:W-:Y:S02]  /*0940*/  STG.E desc[UR10][R8.64+0x1c], R17 ;  /* 0x00001c1108007986 */ /* 0x0001e4000c10190a */
.L_x_8:
[----:B------:R-:W-:Y:S05]  /*0950*/  @!P1 EXIT ;  /* 0x000000000000994d */ /* 0x000fea0003800000 */
[----:B------:R-:W-:Y:S02]  /*0960*/  ISETP.GE.U32.AND P0, PT, R12, 0x4, PT ;  /* 0x000000040c00780c */ /* 0x000fe40003f06070 */
[----:B------:R-:W-:-:S04]  /*0970*/  LOP3.LUT R2, R2, 0x3, RZ, 0xc0, !PT ;  /* 0x0000000302027812 */ /* 0x000fc800078ec0ff */
[----:B------:R-:W-:-:S07]  /*0980*/  ISETP.NE.AND P1, PT, R2, RZ, PT ;  /* 0x000000ff0200720c */ /* 0x000fce0003f25270 */
[----:B------:R-:W-:Y:S06]  /*0990*/  @!P0 BRA `(.L_x_9) ;  /* 0x0000000000608947 */ /* 0x000fec0003800000 */
[----:B------:R-:W1:Y:S01]  /*09a0*/  LDC.64 R4, c[0x0][0x388] ;  /* 0x0000e200ff047b82 */ /* 0x000e620000000a00 */
[----:B0---4-:R-:W-:-:S07]  /*09b0*/  IADD3 R13, PT, PT, R0, R3, RZ ;  /* 0x00000003000d7210 */ /* 0x011fce0007ffe0ff */
[----:B------:R-:W0:Y:S08]  /*09c0*/  LDC.64 R6, c[0x0][0x390] ;  /* 0x0000e400ff067b82 */ /* 0x000e300000000a00 */
[----:B------:R-:W2:Y:S01]  /*09d0*/  LDC.64 R8, c[0x0][0x380] ;  /* 0x0000e000ff087b82 */ /* 0x000ea20000000a00 */
[----:B-1----:R-:W-:-:S05]  /*09e0*/  IMAD.WIDE R4, R13, 0x4, R4 ;  /* 0x000000040d047825 */ /* 0x002fca00078e0204 */
[----:B------:R-:W3:Y:S01]  /*09f0*/  LDG.E R10, desc[UR10][R4.64] ;  /* 0x0000000a040a7981 */ /* 0x000ee2000c1e1900 */
[----:B0-----:R-:W-:-:S05]  /*0a00*/  IMAD.WIDE R6, R13, 0x4, R6 ;  /* 0x000000040d067825 */ /* 0x001fca00078e0206 */
        /* <DEDUP_REMOVED lines=12> */
[----:B------:R-:W2:Y:S04]  /*0ad0*/  LDG.E R10, desc[UR10][R4.64+0xc] ;  /* 0x00000c0a040a7981 */ /* 0x000ea8000c1e1900 */
[----:B------:R-:W2:Y:S01]  /*0ae0*/  LDG.E R17, desc[UR10][R6.64+0xc] ;  /* 0x00000c0a06117981 */ /* 0x000ea2000c1e1900 */
[----:B------:R-:W-:Y:S01]  /*0af0*/  IADD3 R3, PT, PT, R3, 0x4, RZ ;  /* 0x0000000403037810 */ /* 0x000fe20007ffe0ff */
[----:B--2---:R-:W-:-:S05]  /*0b00*/  FADD R17, R10, R17 ;  /* 0x000000110a117221 */ /* 0x004fca0000000000 */
[----:B------:R1:W-:Y:S02]  /*0b10*/  STG.E desc[UR10][R8.64+0xc], R17 ;  /* 0x00000c1108007986 */ /* 0x0003e4000c10190a */
.L_x_9:
[----:B------:R-:W-:Y:S05]  /*0b20*/  @!P1 EXIT ;  /* 0x000000000000994d */ /* 0x000fea0003800000 */
[----:B01----:R-:W0:Y:S01]  /*0b30*/  LDC.64 R10, c[0x0][0x390] ;  /* 0x0000e400ff0a7b82 */ /* 0x003e220000000a00 */
[----:B----4-:R-:W-:Y:S02]  /*0b40*/  IADD3 R15, PT, PT, R0, R3, RZ ;  /* 0x00000003000f7210 */ /* 0x010fe40007ffe0ff */
[----:B------:R-:W-:-:S05]  /*0b50*/  IADD3 R0, PT, PT, -R2, RZ, RZ ;  /* 0x000000ff02007210 */ /* 0x000fca0007ffe1ff */
[----:B------:R-:W1:Y:S08]  /*0b60*/  LDC.64 R8, c[0x0][0x380] ;  /* 0x0000e000ff087b82 */ /* 0x000e700000000a00 */
[----:B------:R-:W2:Y:S02]  /*0b70*/  LDC.64 R12, c[0x0][0x388] ;  /* 0x0000e200ff0c7b82 */ /* 0x000ea40000000a00 */
.L_x_10:
[----:B0-----:R-:W-:-:S04]  /*0b80*/  IMAD.WIDE R4, R15, 0x4, R10 ;  /* 0x000000040f047825 */ /* 0x001fc800078e020a */
[C---:B--2---:R-:W-:Y:S02]  /*0b90*/  IMAD.WIDE R6, R15.reuse, 0x4, R12 ;  /* 0x000000040f067825 */ /* 0x044fe400078e020c */
[----:B------:R-:W2:Y:S04]  /*0ba0*/  LDG.E R5, desc[UR10][R4.64] ;  /* 0x0000000a04057981 */ /* 0x000ea8000c1e1900 */
[----:B------:R-:W2:Y:S01]  /*0bb0*/  LDG.E R6, desc[UR10][R6.64] ;  /* 0x0000000a06067981 */ /* 0x000ea2000c1e1900 */
[----:B------:R-:W-:Y:S01]  /*0bc0*/  IADD3 R0, PT, PT, R0, 0x1, RZ ;  /* 0x0000000100007810 */ /* 0x000fe20007ffe0ff */
[C---:B-1-3--:R-:W-:Y:S01]  /*0bd0*/  IMAD.WIDE R2, R15.reuse, 0x4, R8 ;  /* 0x000000040f027825 */ /* 0x04afe200078e0208 */
[----:B------:R-:W-:Y:S02]  /*0be0*/  IADD3 R15, PT, PT, R15, 0x1, RZ ;  /* 0x000000010f0f7810 */ /* 0x000fe40007ffe0ff */
[----:B------:R-:W-:Y:S01]  /*0bf0*/  ISETP.NE.AND P0, PT, R0, RZ, PT ;  /* 0x000000ff0000720c */ /* 0x000fe20003f05270 */
[----:B--2---:R-:W-:-:S05]  /*0c00*/  FADD R17, R6, R5 ;  /* 0x0000000506117221 */ /* 0x004fca0000000000 */
[----:B------:R3:W-:Y:S07]  /*0c10*/  STG.E desc[UR10][R2.64], R17 ;  /* 0x0000001102007986 */ /* 0x0007ee000c10190a */
[----:B------:R-:W-:Y:S05]  /*0c20*/  @P0 BRA `(.L_x_10) ;  /* 0xfffffffc00d40947 */ /* 0x000fea000383ffff */
[----:B------:R-:W-:Y:S05]  /*0c30*/  EXIT ;  /* 0x000000000000794d */ /* 0x000fea0003800000 */
.L_x_11:
        /* <DEDUP_REMOVED lines=12> */
.L_x_14:


//--------------------- .text._Z15matrixAddKernelPfS_S_i --------------------------
	.section	.text._Z15matrixAddKernelPfS_S_i,"ax",@progbits
	.align	128
        .global         _Z15matrixAddKernelPfS_S_i
        .type           _Z15matrixAddKernelPfS_S_i,@function
        .size           _Z15matrixAddKernelPfS_S_i,(.L_x_15 - _Z15matrixAddKernelPfS_S_i)
        .other          _Z15matrixAddKernelPfS_S_i,@"STO_CUDA_ENTRY STV_DEFAULT"
_Z15matrixAddKernelPfS_S_i:
.text._Z15matrixAddKernelPfS_S_i:
[----:B------:R-:W-:Y:S01]  /*0000*/  LDC R1, c[0x0][0x37c] ;  /* 0x0000df00ff017b82 */ /* 0x000fe20000000800 */
[----:B------:R-:W0:Y:S01]  /*0010*/  S2R R9, SR_TID.X ;  /* 0x0000000000097919 */ /* 0x000e220000002100 */
[----:B------:R-:W1:Y:S01]  /*0020*/  LDCU UR4, c[0x0][0x398] ;  /* 0x00007300ff0477ac */ /* 0x000e620008000800 */
[----:B------:R-:W0:Y:S01]  /*0030*/  S2R R0, SR_CTAID.X ;  /* 0x0000000000007919 */ /* 0x000e220000002500 */
[----:B------:R-:W0:Y:S01]  /*0040*/  LDCU UR5, c[0x0][0x360] ;  /* 0x00006c00ff0577ac */ /* 0x000e220008000800 */
[----:B-1----:R-:W-:Y:S01]  /*0050*/  UIMAD UR4, UR4, UR4, URZ ;  /* 0x00000004040472a4 */ /* 0x002fe2000f8e02ff */
[----:B0-----:R-:W-:-:S05]  /*0060*/  IMAD R9, R0, UR5, R9 ;  /* 0x0000000500097c24 */ /* 0x001fca000f8e0209 */
[----:B------:R-:W-:-:S13]  /*0070*/  ISETP.GE.AND P0, PT, R9, UR4, PT ;  /* 0x0000000409007c0c */ /* 0x000fda000bf06270 */
[----:B------:R-:W-:Y:S05]  /*0080*/  @P0 EXIT ;  /* 0x000000000000094d */ /* 0x000fea0003800000 */
[----:B------:R-:W0:Y:S01]  /*0090*/  LDC.64 R2, c[0x0][0x388] ;  /* 0x0000e200ff027b82 */ /* 0x000e220000000a00 */
[----:B------:R-:W1:Y:S07]  /*00a0*/  LDCU.64 UR4, c[0x0][0x358] ;  /* 0x00006b00ff0477ac */ /* 0x000e6e0008000a00 */
[----:B------:R-:W2:Y:S08]  /*00b0*/  LDC.64 R4, c[0x0][0x390] ;  /* 0x0000e400ff047b82 */ /* 0x000eb00000000a00 */
[----:B------:R-:W3:Y:S01]  /*00c0*/  LDC.64 R6, c[0x0][0x380] ;  /* 0x0000e000ff067b82 */ /* 0x000ee20000000a00 */
[----:B0-----:R-:W-:-:S06]  /*00d0*/  IMAD.WIDE R2, R9, 0x4, R2 ;  /* 0x0000000409027825 */ /* 0x001fcc00078e0202 */
[----:B-1----:R-:W4:Y:S01]  /*00e0*/  LDG.E R2, desc[UR4][R2.64] ;  /* 0x0000000402027981 */ /* 0x002f22000c1e1900 */
[----:B--2---:R-:W-:-:S06]  /*00f0*/  IMAD.WIDE R4, R9, 0x4, R4 ;  /* 0x0000000409047825 */ /* 0x004fcc00078e0204 */
[----:B------:R-:W4:Y:S01]  /*0100*/  LDG.E R5, desc[UR4][R4.64] ;  /* 0x0000000404057981 */ /* 0x000f22000c1e1900 */
[----:B---3--:R-:W-:-:S04]  /*0110*/  IMAD.WIDE R6, R9, 0x4, R6 ;  /* 0x0000000409067825 */ /* 0x008fc800078e0206 */
[----:B----4-:R-:W-:-:S05]  /*0120*/  FADD R9, R2, R5 ;  /* 0x0000000502097221 */ /* 0x010fca0000000000 */
[----:B------:R-:W-:Y:S01]  /*0130*/  STG.E desc[UR4][R6.64], R9 ;  /* 0x0000000906007986 */ /* 0x000fe2000c101904 */
[----:B------:R-:W-:Y:S05]  /*0140*/  EXIT ;  /* 0x000000000000794d */ /* 0x000fea0003800000 */
.L_x_12:
        /* <DEDUP_REMOVED lines=11> */
.L_x_15:


//--------------------- .nv.shared.reserved.0     --------------------------
	.section	.nv.shared.reserved.0,"aw",@nobits
	.weak		__nv_reservedSMEM_offset_0_alias
	.size		__nv_reservedSMEM_offset_0_alias, 0, 64
	.other		__nv_reservedSMEM_offset_0_alias,@"STO_CUDA_RESERVED_SHARED STV_DEFAULT"
__nv_reservedSMEM_offset_0_alias:
	.zero		0
	.zero		64


//--------------------- .nv.constant0._Z25matrixPerColumnsAddKernelPfS_S_i --------------------------
	.section	.nv.constant0._Z25matrixPerColumnsAddKernelPfS_S_i,"a",@progbits
	.sectionflags	@""
	.align	4
.nv.constant0._Z25matrixPerColumnsAddKernelPfS_S_i:
	.zero		924


//--------------------- .nv.constant0._Z22matrixPerRowsAddKernelPfS_S_i --------------------------
	.section	.nv.constant0._Z22matrixPerRowsAddKernelPfS_S_i,"a",@progbits
	.sectionflags	@""
	.align	4
.nv.constant0._Z22matrixPerRowsAddKernelPfS_S_i:
	.zero		924


//--------------------- .nv.constant0._Z15matrixAddKernelPfS_S_i --------------------------
	.section	.nv.constant0._Z15matrixAddKernelPfS_S_i,"a",@progbits
	.sectionflags	@""
	.align	4
.nv.constant0._Z15matrixAddKernelPfS_S_i:
	.zero		924


//--------------------- SYMBOLS --------------------------

	.type		.nv.reservedSmem.offset0,@object
	.size		.nv.reservedSmem.offset0,0x4
